//
// Generated by NVIDIA NVVM Compiler
//
// Compiler Build ID: CL-36424714
// Cuda compilation tools, release 13.0, V13.0.88
// Based on NVVM 20.0.0
//

.version 9.0
.target sm_100
.address_size 64

	// .globl	_Z21gathertrajctoryKerneliiiiPKfPKiPf
// _ZZ37farthestpointsamplingtrajectoryKerneliiiiPKfPfPiE9max_dists has been demoted
// _ZZ37farthestpointsamplingtrajectoryKerneliiiiPKfPfPiE9dists_idx has been demoted
// _ZZ37farthestpointsamplingtrajectoryKerneliiiiPKfPfPiE3buf has been demoted
// _ZZ37farthestpointsamplingtrajectoryKerneliiiiPKfPfPiE9framebufx has been demoted
// _ZZ37farthestpointsamplingtrajectoryKerneliiiiPKfPfPiE9framebufy has been demoted
// _ZZ37farthestpointsamplingtrajectoryKerneliiiiPKfPfPiE9framebufz has been demoted

.visible .entry _Z21gathertrajctoryKerneliiiiPKfPKiPf(
	.param .u32 _Z21gathertrajctoryKerneliiiiPKfPKiPf_param_0,
	.param .u32 _Z21gathertrajctoryKerneliiiiPKfPKiPf_param_1,
	.param .u32 _Z21gathertrajctoryKerneliiiiPKfPKiPf_param_2,
	.param .u32 _Z21gathertrajctoryKerneliiiiPKfPKiPf_param_3,
	.param .u64 .ptr .align 1 _Z21gathertrajctoryKerneliiiiPKfPKiPf_param_4,
	.param .u64 .ptr .align 1 _Z21gathertrajctoryKerneliiiiPKfPKiPf_param_5,
	.param .u64 .ptr .align 1 _Z21gathertrajctoryKerneliiiiPKfPKiPf_param_6
)
{
	.reg .pred 	%p<11>;
	.reg .b32 	%r<53>;
	.reg .b32 	%f<22>;
	.reg .b64 	%rd<21>;

	ld.param.u32 	%r30, [_Z21gathertrajctoryKerneliiiiPKfPKiPf_param_0];
	ld.param.u32 	%r32, [_Z21gathertrajctoryKerneliiiiPKfPKiPf_param_2];
	ld.param.u32 	%r33, [_Z21gathertrajctoryKerneliiiiPKfPKiPf_param_3];
	ld.param.u64 	%rd5, [_Z21gathertrajctoryKerneliiiiPKfPKiPf_param_4];
	ld.param.u64 	%rd4, [_Z21gathertrajctoryKerneliiiiPKfPKiPf_param_5];
	ld.param.u64 	%rd6, [_Z21gathertrajctoryKerneliiiiPKfPKiPf_param_6];
	cvta.to.global.u64 	%rd1, %rd6;
	cvta.to.global.u64 	%rd2, %rd5;
	mov.u32 	%r46, %ctaid.x;
	setp.ge.s32 	%p1, %r46, %r30;
	@%p1 bra 	$L__BB0_5;
	mov.u32 	%r2, %tid.x;
	setp.lt.s32 	%p2, %r33, 1;
	@%p2 bra 	$L__BB0_5;
	and.b32  	%r3, %r33, 3;
	and.b32  	%r4, %r33, 2147483644;
	and.b32  	%r5, %r33, 1;
	neg.s32 	%r6, %r4;
	mul.lo.s32 	%r7, %r33, 3;
	cvta.to.global.u64 	%rd3, %rd4;
	mov.u32 	%r8, %ntid.x;
$L__BB0_3:
	setp.lt.s32 	%p3, %r2, %r32;
	@%p3 bra 	$L__BB0_6;
$L__BB0_4:
	mov.u32 	%r44, %nctaid.x;
	add.s32 	%r46, %r46, %r44;
	setp.lt.s32 	%p10, %r46, %r30;
	@%p10 bra 	$L__BB0_3;
$L__BB0_5:
	ret;
$L__BB0_6:
	ld.param.u32 	%r45, [_Z21gathertrajctoryKerneliiiiPKfPKiPf_param_1];
	mul.lo.s32 	%r11, %r46, %r32;
	mul.lo.s32 	%r12, %r46, %r45;
	mov.u32 	%r47, %r2;
$L__BB0_7:
	setp.lt.u32 	%p4, %r33, 4;
	add.s32 	%r14, %r47, %r11;
	mul.wide.s32 	%rd7, %r14, 4;
	add.s64 	%rd8, %rd3, %rd7;
	ld.global.nc.u32 	%r35, [%rd8];
	mul.lo.s32 	%r15, %r14, %r33;
	add.s32 	%r16, %r35, %r12;
	mul.lo.s32 	%r17, %r16, %r33;
	mov.b32 	%r52, 0;
	@%p4 bra 	$L__BB0_10;
	mul.lo.s32 	%r49, %r7, %r16;
	mul.lo.s32 	%r48, %r7, %r14;
	mov.u32 	%r50, %r6;
$L__BB0_9:
	.pragma "nounroll";
	mul.wide.s32 	%rd9, %r49, 4;
	add.s64 	%rd10, %rd2, %rd9;
	ld.global.nc.f32 	%f1, [%rd10];
	mul.wide.s32 	%rd11, %r48, 4;
	add.s64 	%rd12, %rd1, %rd11;
	st.global.f32 	[%rd12], %f1;
	ld.global.nc.f32 	%f2, [%rd10+4];
	st.global.f32 	[%rd12+4], %f2;
	ld.global.nc.f32 	%f3, [%rd10+8];
	st.global.f32 	[%rd12+8], %f3;
	ld.global.nc.f32 	%f4, [%rd10+12];
	st.global.f32 	[%rd12+12], %f4;
	ld.global.nc.f32 	%f5, [%rd10+16];
	st.global.f32 	[%rd12+16], %f5;
	ld.global.nc.f32 	%f6, [%rd10+20];
	st.global.f32 	[%rd12+20], %f6;
	ld.global.nc.f32 	%f7, [%rd10+24];
	st.global.f32 	[%rd12+24], %f7;
	ld.global.nc.f32 	%f8, [%rd10+28];
	st.global.f32 	[%rd12+28], %f8;
	ld.global.nc.f32 	%f9, [%rd10+32];
	st.global.f32 	[%rd12+32], %f9;
	ld.global.nc.f32 	%f10, [%rd10+36];
	st.global.f32 	[%rd12+36], %f10;
	ld.global.nc.f32 	%f11, [%rd10+40];
	st.global.f32 	[%rd12+40], %f11;
	ld.global.nc.f32 	%f12, [%rd10+44];
	st.global.f32 	[%rd12+44], %f12;
	add.s32 	%r50, %r50, 4;
	add.s32 	%r49, %r49, 12;
	add.s32 	%r48, %r48, 12;
	setp.ne.s32 	%p5, %r50, 0;
	mov.u32 	%r52, %r4;
	@%p5 bra 	$L__BB0_9;
$L__BB0_10:
	setp.eq.s32 	%p6, %r3, 0;
	@%p6 bra 	$L__BB0_15;
	setp.eq.s32 	%p7, %r3, 1;
	@%p7 bra 	$L__BB0_13;
	add.s32 	%r36, %r52, %r15;
	add.s32 	%r37, %r52, %r17;
	mul.lo.s32 	%r38, %r37, 3;
	mul.wide.s32 	%rd13, %r38, 4;
	add.s64 	%rd14, %rd2, %rd13;
	ld.global.nc.f32 	%f13, [%rd14];
	mul.lo.s32 	%r39, %r36, 3;
	mul.wide.s32 	%rd15, %r39, 4;
	add.s64 	%rd16, %rd1, %rd15;
	st.global.f32 	[%rd16], %f13;
	ld.global.nc.f32 	%f14, [%rd14+4];
	st.global.f32 	[%rd16+4], %f14;
	ld.global.nc.f32 	%f15, [%rd14+8];
	st.global.f32 	[%rd16+8], %f15;
	ld.global.nc.f32 	%f16, [%rd14+12];
	st.global.f32 	[%rd16+12], %f16;
	ld.global.nc.f32 	%f17, [%rd14+16];
	st.global.f32 	[%rd16+16], %f17;
	ld.global.nc.f32 	%f18, [%rd14+20];
	st.global.f32 	[%rd16+20], %f18;
	add.s32 	%r52, %r52, 2;
$L__BB0_13:
	setp.eq.s32 	%p8, %r5, 0;
	@%p8 bra 	$L__BB0_15;
	add.s32 	%r40, %r52, %r15;
	add.s32 	%r41, %r52, %r17;
	mul.lo.s32 	%r42, %r41, 3;
	mul.wide.s32 	%rd17, %r42, 4;
	add.s64 	%rd18, %rd2, %rd17;
	ld.global.nc.f32 	%f19, [%rd18];
	mul.lo.s32 	%r43, %r40, 3;
	mul.wide.s32 	%rd19, %r43, 4;
	add.s64 	%rd20, %rd1, %rd19;
	st.global.f32 	[%rd20], %f19;
	ld.global.nc.f32 	%f20, [%rd18+4];
	st.global.f32 	[%rd20+4], %f20;
	ld.global.nc.f32 	%f21, [%rd18+8];
	st.global.f32 	[%rd20+8], %f21;
$L__BB0_15:
	add.s32 	%r47, %r47, %r8;
	setp.lt.s32 	%p9, %r47, %r32;
	@%p9 bra 	$L__BB0_7;
	bra.uni 	$L__BB0_4;

}
	// .globl	_Z26gathertrajectorygradKerneliiiiPKfPKiPf
.visible .entry _Z26gathertrajectorygradKerneliiiiPKfPKiPf(
	.param .u32 _Z26gathertrajectorygradKerneliiiiPKfPKiPf_param_0,
	.param .u32 _Z26gathertrajectorygradKerneliiiiPKfPKiPf_param_1,
	.param .u32 _Z26gathertrajectorygradKerneliiiiPKfPKiPf_param_2,
	.param .u32 _Z26gathertrajectorygradKerneliiiiPKfPKiPf_param_3,
	.param .u64 .ptr .align 1 _Z26gathertrajectorygradKerneliiiiPKfPKiPf_param_4,
	.param .u64 .ptr .align 1 _Z26gathertrajectorygradKerneliiiiPKfPKiPf_param_5,
	.param .u64 .ptr .align 1 _Z26gathertrajectorygradKerneliiiiPKfPKiPf_param_6
)
{
	.reg .pred 	%p<11>;
	.reg .b32 	%r<52>;
	.reg .b32 	%f<43>;
	.reg .b64 	%rd<22>;

	ld.param.u32 	%r28, [_Z26gathertrajectorygradKerneliiiiPKfPKiPf_param_0];
	ld.param.u32 	%r30, [_Z26gathertrajectorygradKerneliiiiPKfPKiPf_param_2];
	ld.param.u32 	%r31, [_Z26gathertrajectorygradKerneliiiiPKfPKiPf_param_3];
	ld.param.u64 	%rd4, [_Z26gathertrajectorygradKerneliiiiPKfPKiPf_param_4];
	ld.param.u64 	%rd5, [_Z26gathertrajectorygradKerneliiiiPKfPKiPf_param_6];
	cvta.to.global.u64 	%rd1, %rd5;
	cvta.to.global.u64 	%rd2, %rd4;
	mov.u32 	%r45, %ctaid.x;
	setp.ge.s32 	%p1, %r45, %r28;
	@%p1 bra 	$L__BB1_15;
	mov.u32 	%r2, %tid.x;
	setp.lt.s32 	%p2, %r31, 1;
	@%p2 bra 	$L__BB1_15;
	and.b32  	%r3, %r31, 3;
	and.b32  	%r4, %r31, 2147483644;
	and.b32  	%r5, %r31, 1;
	neg.s32 	%r6, %r4;
	mul.lo.s32 	%r7, %r31, 3;
$L__BB1_3:
	setp.ge.s32 	%p3, %r2, %r30;
	@%p3 bra 	$L__BB1_14;
	ld.param.u32 	%r44, [_Z26gathertrajectorygradKerneliiiiPKfPKiPf_param_1];
	mul.lo.s32 	%r9, %r45, %r44;
	mov.u32 	%r46, %r2;
$L__BB1_5:
	ld.param.u64 	%rd21, [_Z26gathertrajectorygradKerneliiiiPKfPKiPf_param_5];
	setp.lt.u32 	%p4, %r31, 4;
	mad.lo.s32 	%r12, %r45, %r30, %r46;
	cvta.to.global.u64 	%rd6, %rd21;
	mul.wide.s32 	%rd7, %r12, 4;
	add.s64 	%rd8, %rd6, %rd7;
	ld.global.nc.u32 	%r33, [%rd8];
	mul.lo.s32 	%r13, %r12, %r31;
	add.s32 	%r14, %r33, %r9;
	mul.lo.s32 	%r15, %r14, %r31;
	mov.b32 	%r51, 0;
	@%p4 bra 	$L__BB1_8;
	mul.lo.s32 	%r48, %r7, %r14;
	mul.lo.s32 	%r47, %r7, %r12;
	mov.u32 	%r49, %r6;
$L__BB1_7:
	.pragma "nounroll";
	mul.wide.s32 	%rd9, %r48, 4;
	add.s64 	%rd10, %rd1, %rd9;
	mul.wide.s32 	%rd11, %r47, 4;
	add.s64 	%rd12, %rd2, %rd11;
	ld.global.nc.f32 	%f1, [%rd12];
	atom.global.add.f32 	%f2, [%rd10], %f1;
	ld.global.nc.f32 	%f3, [%rd12+4];
	atom.global.add.f32 	%f4, [%rd10+4], %f3;
	ld.global.nc.f32 	%f5, [%rd12+8];
	atom.global.add.f32 	%f6, [%rd10+8], %f5;
	ld.global.nc.f32 	%f7, [%rd12+12];
	atom.global.add.f32 	%f8, [%rd10+12], %f7;
	ld.global.nc.f32 	%f9, [%rd12+16];
	atom.global.add.f32 	%f10, [%rd10+16], %f9;
	ld.global.nc.f32 	%f11, [%rd12+20];
	atom.global.add.f32 	%f12, [%rd10+20], %f11;
	ld.global.nc.f32 	%f13, [%rd12+24];
	atom.global.add.f32 	%f14, [%rd10+24], %f13;
	ld.global.nc.f32 	%f15, [%rd12+28];
	atom.global.add.f32 	%f16, [%rd10+28], %f15;
	ld.global.nc.f32 	%f17, [%rd12+32];
	atom.global.add.f32 	%f18, [%rd10+32], %f17;
	ld.global.nc.f32 	%f19, [%rd12+36];
	atom.global.add.f32 	%f20, [%rd10+36], %f19;
	ld.global.nc.f32 	%f21, [%rd12+40];
	atom.global.add.f32 	%f22, [%rd10+40], %f21;
	ld.global.nc.f32 	%f23, [%rd12+44];
	atom.global.add.f32 	%f24, [%rd10+44], %f23;
	add.s32 	%r49, %r49, 4;
	add.s32 	%r48, %r48, 12;
	add.s32 	%r47, %r47, 12;
	setp.ne.s32 	%p5, %r49, 0;
	mov.u32 	%r51, %r4;
	@%p5 bra 	$L__BB1_7;
$L__BB1_8:
	setp.eq.s32 	%p6, %r3, 0;
	@%p6 bra 	$L__BB1_13;
	setp.eq.s32 	%p7, %r3, 1;
	@%p7 bra 	$L__BB1_11;
	add.s32 	%r34, %r51, %r13;
	add.s32 	%r35, %r51, %r15;
	mul.lo.s32 	%r36, %r35, 3;
	mul.wide.s32 	%rd13, %r36, 4;
	add.s64 	%rd14, %rd1, %rd13;
	mul.lo.s32 	%r37, %r34, 3;
	mul.wide.s32 	%rd15, %r37, 4;
	add.s64 	%rd16, %rd2, %rd15;
	ld.global.nc.f32 	%f25, [%rd16];
	atom.global.add.f32 	%f26, [%rd14], %f25;
	ld.global.nc.f32 	%f27, [%rd16+4];
	atom.global.add.f32 	%f28, [%rd14+4], %f27;
	ld.global.nc.f32 	%f29, [%rd16+8];
	atom.global.add.f32 	%f30, [%rd14+8], %f29;
	ld.global.nc.f32 	%f31, [%rd16+12];
	atom.global.add.f32 	%f32, [%rd14+12], %f31;
	ld.global.nc.f32 	%f33, [%rd16+16];
	atom.global.add.f32 	%f34, [%rd14+16], %f33;
	ld.global.nc.f32 	%f35, [%rd16+20];
	atom.global.add.f32 	%f36, [%rd14+20], %f35;
	add.s32 	%r51, %r51, 2;
$L__BB1_11:
	setp.eq.s32 	%p8, %r5, 0;
	@%p8 bra 	$L__BB1_13;
	add.s32 	%r38, %r51, %r13;
	add.s32 	%r39, %r51, %r15;
	mul.lo.s32 	%r40, %r39, 3;
	mul.wide.s32 	%rd17, %r40, 4;
	add.s64 	%rd18, %rd1, %rd17;
	mul.lo.s32 	%r41, %r38, 3;
	mul.wide.s32 	%rd19, %r41, 4;
	add.s64 	%rd20, %rd2, %rd19;
	ld.global.nc.f32 	%f37, [%rd20];
	atom.global.add.f32 	%f38, [%rd18], %f37;
	ld.global.nc.f32 	%f39, [%rd20+4];
	atom.global.add.f32 	%f40, [%rd18+4], %f39;
	ld.global.nc.f32 	%f41, [%rd20+8];
	atom.global.add.f32 	%f42, [%rd18+8], %f41;
$L__BB1_13:
	mov.u32 	%r42, %ntid.x;
	add.s32 	%r46, %r46, %r42;
	setp.lt.s32 	%p9, %r46, %r30;
	@%p9 bra 	$L__BB1_5;
$L__BB1_14:
	mov.u32 	%r43, %nctaid.x;
	add.s32 	%r45, %r45, %r43;
	setp.lt.s32 	%p10, %r45, %r28;
	@%p10 bra 	$L__BB1_3;
$L__BB1_15:
	ret;

}
	// .globl	_Z37farthestpointsamplingtrajectoryKerneliiiiPKfPfPi
.visible .entry _Z37farthestpointsamplingtrajectoryKerneliiiiPKfPfPi(
	.param .u32 _Z37farthestpointsamplingtrajectoryKerneliiiiPKfPfPi_param_0,
	.param .u32 _Z37farthestpointsamplingtrajectoryKerneliiiiPKfPfPi_param_1,
	.param .u32 _Z37farthestpointsamplingtrajectoryKerneliiiiPKfPfPi_param_2,
	.param .u32 _Z37farthestpointsamplingtrajectoryKerneliiiiPKfPfPi_param_3,
	.param .u64 .ptr .align 1 _Z37farthestpointsamplingtrajectoryKerneliiiiPKfPfPi_param_4,
	.param .u64 .ptr .align 1 _Z37farthestpointsamplingtrajectoryKerneliiiiPKfPfPi_param_5,
	.param .u64 .ptr .align 1 _Z37farthestpointsamplingtrajectoryKerneliiiiPKfPfPi_param_6
)
{
	.reg .pred 	%p<43>;
	.reg .b16 	%rs<4>;
	.reg .b32 	%r<198>;
	.reg .b32 	%f<157>;
	.reg .b64 	%rd<45>;
	// demoted variable
	.shared .align 4 .b8 _ZZ37farthestpointsamplingtrajectoryKerneliiiiPKfPfPiE9max_dists[2048];
	// demoted variable
	.shared .align 4 .b8 _ZZ37farthestpointsamplingtrajectoryKerneliiiiPKfPfPiE9dists_idx[2048];
	// demoted variable
	.shared .align 4 .b8 _ZZ37farthestpointsamplingtrajectoryKerneliiiiPKfPfPiE3buf[34560];
	// demoted variable
	.shared .align 4 .b8 _ZZ37farthestpointsamplingtrajectoryKerneliiiiPKfPfPiE9framebufx[256];
	// demoted variable
	.shared .align 4 .b8 _ZZ37farthestpointsamplingtrajectoryKerneliiiiPKfPfPiE9framebufy[256];
	// demoted variable
	.shared .align 4 .b8 _ZZ37farthestpointsamplingtrajectoryKerneliiiiPKfPfPiE9framebufz[256];
	ld.param.u32 	%r83, [_Z37farthestpointsamplingtrajectoryKerneliiiiPKfPfPi_param_0];
	ld.param.u32 	%r84, [_Z37farthestpointsamplingtrajectoryKerneliiiiPKfPfPi_param_1];
	ld.param.u32 	%r85, [_Z37farthestpointsamplingtrajectoryKerneliiiiPKfPfPi_param_2];
	ld.param.u32 	%r86, [_Z37farthestpointsamplingtrajectoryKerneliiiiPKfPfPi_param_3];
	ld.param.u64 	%rd9, [_Z37farthestpointsamplingtrajectoryKerneliiiiPKfPfPi_param_4];
	ld.param.u64 	%rd10, [_Z37farthestpointsamplingtrajectoryKerneliiiiPKfPfPi_param_5];
	ld.param.u64 	%rd11, [_Z37farthestpointsamplingtrajectoryKerneliiiiPKfPfPi_param_6];
	cvta.to.global.u64 	%rd1, %rd9;
	cvta.to.global.u64 	%rd2, %rd10;
	cvta.to.global.u64 	%rd3, %rd11;
	mov.u32 	%r178, %ctaid.x;
	setp.ge.s32 	%p1, %r178, %r83;
	@%p1 bra 	$L__BB2_38;
	mov.u32 	%r2, %tid.x;
	mul.lo.s32 	%r3, %r84, %r178;
	mov.u32 	%r4, %ntid.x;
	mul.lo.s32 	%r5, %r86, %r84;
	min.s32 	%r87, %r5, 2880;
	mul.lo.s32 	%r6, %r87, 3;
	min.s32 	%r88, %r86, 64;
	cvt.rn.f32.s32 	%f1, %r86;
	shl.b32 	%r89, %r2, 2;
	mov.u32 	%r90, _ZZ37farthestpointsamplingtrajectoryKerneliiiiPKfPfPiE9max_dists;
	add.s32 	%r7, %r90, %r89;
	mov.u32 	%r91, _ZZ37farthestpointsamplingtrajectoryKerneliiiiPKfPfPiE9dists_idx;
	add.s32 	%r8, %r91, %r89;
	shl.b32 	%r9, %r2, 1;
	or.b32  	%r10, %r9, 1;
	mov.u32 	%r11, %nctaid.x;
	add.s32 	%r12, %r2, %r4;
	max.s32 	%r92, %r6, %r12;
	setp.lt.s32 	%p2, %r12, %r6;
	selp.u32 	%r93, 1, 0, %p2;
	add.s32 	%r94, %r12, %r93;
	sub.s32 	%r95, %r92, %r94;
	div.u32 	%r96, %r95, %r4;
	add.s32 	%r13, %r96, %r93;
	and.b32  	%r14, %r13, 3;
	mov.u32 	%r97, _ZZ37farthestpointsamplingtrajectoryKerneliiiiPKfPfPiE3buf;
	add.s32 	%r15, %r97, %r89;
	shl.b32 	%r16, %r4, 2;
	add.s32 	%r17, %r15, %r16;
	add.s32 	%r18, %r12, %r4;
	add.s32 	%r19, %r17, %r16;
	and.b32  	%r20, %r88, 3;
	and.b32  	%r21, %r88, 124;
	mov.f32 	%f73, 0f00000000;
	div.rn.f32 	%f2, %f73, %f1;
	and.b32  	%r22, %r86, 1;
	and.b32  	%r23, %r86, 2147483646;
	cvt.u16.u32 	%rs1, %r88;
	shr.u16 	%rs2, %rs1, 2;
	and.b16  	%rs3, %rs2, 31;
	mul.wide.u16 	%r98, %rs3, 4;
	neg.s32 	%r24, %r98;
	mul.lo.s32 	%r25, %r86, 3;
	cvt.u64.u32 	%rd22, %r16;
$L__BB2_2:
	setp.ne.s32 	%p3, %r2, 0;
	@%p3 bra 	$L__BB2_4;
	mul.lo.s32 	%r99, %r178, %r85;
	mul.wide.s32 	%rd12, %r99, 4;
	add.s64 	%rd13, %rd3, %rd12;
	mov.b32 	%r100, 0;
	st.global.u32 	[%rd13], %r100;
$L__BB2_4:
	setp.ge.s32 	%p4, %r2, %r84;
	mov.u32 	%r180, %r2;
	@%p4 bra 	$L__BB2_5;
	bra.uni 	$L__BB2_66;
$L__BB2_5:
	setp.ge.s32 	%p6, %r2, %r6;
	@%p6 bra 	$L__BB2_12;
	setp.eq.s32 	%p7, %r14, 3;
	mul.lo.s32 	%r103, %r5, %r178;
	mul.lo.s32 	%r27, %r103, 3;
	mov.u32 	%r179, %r2;
	@%p7 bra 	$L__BB2_10;
	setp.eq.s32 	%p8, %r14, 0;
	add.s32 	%r104, %r2, %r27;
	mul.wide.s32 	%rd16, %r104, 4;
	add.s64 	%rd4, %rd1, %rd16;
	ld.global.nc.f32 	%f74, [%rd4];
	st.shared.f32 	[%r15], %f74;
	mov.u32 	%r179, %r12;
	@%p8 bra 	$L__BB2_10;
	setp.eq.s32 	%p9, %r14, 1;
	cvt.u64.u32 	%rd17, %r16;
	add.s64 	%rd5, %rd4, %rd17;
	ld.global.nc.f32 	%f75, [%rd5];
	st.shared.f32 	[%r17], %f75;
	mov.u32 	%r179, %r18;
	@%p9 bra 	$L__BB2_10;
	add.s32 	%r179, %r18, %r4;
	cvt.u64.u32 	%rd18, %r16;
	add.s64 	%rd19, %rd5, %rd18;
	ld.global.nc.f32 	%f76, [%rd19];
	st.shared.f32 	[%r19], %f76;
$L__BB2_10:
	setp.lt.u32 	%p10, %r13, 3;
	@%p10 bra 	$L__BB2_12;
$L__BB2_11:
	add.s32 	%r105, %r179, %r27;
	mul.wide.s32 	%rd20, %r105, 4;
	add.s64 	%rd21, %rd1, %rd20;
	ld.global.nc.f32 	%f77, [%rd21];
	shl.b32 	%r106, %r179, 2;
	mov.u32 	%r107, _ZZ37farthestpointsamplingtrajectoryKerneliiiiPKfPfPiE3buf;
	add.s32 	%r108, %r107, %r106;
	st.shared.f32 	[%r108], %f77;
	add.s64 	%rd23, %rd21, %rd22;
	ld.global.nc.f32 	%f78, [%rd23];
	add.s32 	%r109, %r108, %r16;
	st.shared.f32 	[%r109], %f78;
	add.s64 	%rd24, %rd23, %rd22;
	ld.global.nc.f32 	%f79, [%rd24];
	add.s32 	%r110, %r109, %r16;
	st.shared.f32 	[%r110], %f79;
	add.s64 	%rd25, %rd24, %rd22;
	ld.global.nc.f32 	%f80, [%rd25];
	add.s32 	%r111, %r110, %r16;
	st.shared.f32 	[%r111], %f80;
	add.s32 	%r179, %r16, %r179;
	setp.lt.s32 	%p11, %r179, %r6;
	@%p11 bra 	$L__BB2_11;
$L__BB2_12:
	setp.lt.s32 	%p12, %r85, 1;
	bar.sync 	0;
	@%p12 bra 	$L__BB2_37;
	mul.lo.s32 	%r34, %r178, %r84;
	mul.lo.s32 	%r35, %r5, %r178;
	mul.lo.s32 	%r36, %r178, %r85;
	mov.b32 	%r182, 0;
	mov.u32 	%r183, %r182;
$L__BB2_14:
	setp.lt.s32 	%p13, %r86, 1;
	@%p13 bra 	$L__BB2_22;
	setp.lt.s32 	%p14, %r86, 4;
	add.s32 	%r39, %r182, %r34;
	mov.b32 	%r184, 0;
	@%p14 bra 	$L__BB2_18;
	mul.lo.s32 	%r192, %r25, %r39;
	mov.u32 	%r117, _ZZ37farthestpointsamplingtrajectoryKerneliiiiPKfPfPiE9framebufx;
	add.s32 	%r191, %r117, 8;
	mov.u32 	%r118, _ZZ37farthestpointsamplingtrajectoryKerneliiiiPKfPfPiE9framebufy;
	add.s32 	%r190, %r118, 8;
	mov.u32 	%r119, _ZZ37farthestpointsamplingtrajectoryKerneliiiiPKfPfPiE9framebufz;
	add.s32 	%r189, %r119, 8;
	mov.u32 	%r193, %r24;
$L__BB2_17:
	mul.wide.s32 	%rd26, %r192, 4;
	add.s64 	%rd27, %rd1, %rd26;
	ld.global.nc.f32 	%f81, [%rd27];
	st.shared.f32 	[%r191+-8], %f81;
	ld.global.nc.f32 	%f82, [%rd27+4];
	st.shared.f32 	[%r190+-8], %f82;
	ld.global.nc.f32 	%f83, [%rd27+8];
	st.shared.f32 	[%r189+-8], %f83;
	ld.global.nc.f32 	%f84, [%rd27+12];
	st.shared.f32 	[%r191+-4], %f84;
	ld.global.nc.f32 	%f85, [%rd27+16];
	st.shared.f32 	[%r190+-4], %f85;
	ld.global.nc.f32 	%f86, [%rd27+20];
	st.shared.f32 	[%r189+-4], %f86;
	ld.global.nc.f32 	%f87, [%rd27+24];
	st.shared.f32 	[%r191], %f87;
	ld.global.nc.f32 	%f88, [%rd27+28];
	st.shared.f32 	[%r190], %f88;
	ld.global.nc.f32 	%f89, [%rd27+32];
	st.shared.f32 	[%r189], %f89;
	ld.global.nc.f32 	%f90, [%rd27+36];
	st.shared.f32 	[%r191+4], %f90;
	ld.global.nc.f32 	%f91, [%rd27+40];
	st.shared.f32 	[%r190+4], %f91;
	ld.global.nc.f32 	%f92, [%rd27+44];
	st.shared.f32 	[%r189+4], %f92;
	add.s32 	%r193, %r193, 4;
	add.s32 	%r192, %r192, 12;
	add.s32 	%r191, %r191, 16;
	add.s32 	%r190, %r190, 16;
	add.s32 	%r189, %r189, 16;
	setp.eq.s32 	%p15, %r193, 0;
	mov.u32 	%r184, %r21;
	@%p15 bra 	$L__BB2_18;
	bra.uni 	$L__BB2_17;
$L__BB2_18:
	setp.eq.s32 	%p16, %r20, 0;
	@%p16 bra 	$L__BB2_22;
	setp.eq.s32 	%p17, %r20, 1;
	mad.lo.s32 	%r120, %r39, %r86, %r184;
	mul.lo.s32 	%r121, %r120, 3;
	mul.wide.s32 	%rd28, %r121, 4;
	add.s64 	%rd6, %rd1, %rd28;
	ld.global.nc.f32 	%f93, [%rd6];
	shl.b32 	%r122, %r184, 2;
	mov.u32 	%r123, _ZZ37farthestpointsamplingtrajectoryKerneliiiiPKfPfPiE9framebufx;
	add.s32 	%r42, %r123, %r122;
	st.shared.f32 	[%r42], %f93;
	ld.global.nc.f32 	%f94, [%rd6+4];
	mov.u32 	%r124, _ZZ37farthestpointsamplingtrajectoryKerneliiiiPKfPfPiE9framebufy;
	add.s32 	%r43, %r124, %r122;
	st.shared.f32 	[%r43], %f94;
	ld.global.nc.f32 	%f95, [%rd6+8];
	mov.u32 	%r125, _ZZ37farthestpointsamplingtrajectoryKerneliiiiPKfPfPiE9framebufz;
	add.s32 	%r44, %r125, %r122;
	st.shared.f32 	[%r44], %f95;
	@%p17 bra 	$L__BB2_22;
	setp.eq.s32 	%p18, %r20, 2;
	ld.global.nc.f32 	%f96, [%rd6+12];
	st.shared.f32 	[%r42+4], %f96;
	ld.global.nc.f32 	%f97, [%rd6+16];
	st.shared.f32 	[%r43+4], %f97;
	ld.global.nc.f32 	%f98, [%rd6+20];
	st.shared.f32 	[%r44+4], %f98;
	@%p18 bra 	$L__BB2_22;
	ld.global.nc.f32 	%f99, [%rd6+24];
	st.shared.f32 	[%r42+8], %f99;
	ld.global.nc.f32 	%f100, [%rd6+28];
	st.shared.f32 	[%r43+8], %f100;
	ld.global.nc.f32 	%f101, [%rd6+32];
	st.shared.f32 	[%r44+8], %f101;
$L__BB2_22:
	mov.b32 	%r196, 0;
	mov.f32 	%f156, 0fBF800000;
	@%p4 bra 	$L__BB2_28;
	setp.gt.s32 	%p20, %r86, 0;
	add.s32 	%r127, %r182, %r34;
	mul.lo.s32 	%r45, %r127, %r86;
	mov.f32 	%f156, 0fBF800000;
	mov.b32 	%r196, 0;
	@%p20 bra 	$L__BB2_39;
	mov.u32 	%r194, %r2;
$L__BB2_25:
	add.s32 	%r129, %r194, %r3;
	mul.wide.u32 	%rd29, %r129, 4;
	add.s64 	%rd8, %rd2, %rd29;
	ld.global.f32 	%f104, [%rd8];
	min.f32 	%f69, %f104, %f2;
	setp.eq.f32 	%p21, %f69, %f104;
	@%p21 bra 	$L__BB2_27;
	st.global.f32 	[%rd8], %f69;
$L__BB2_27:
	setp.gt.f32 	%p22, %f69, %f156;
	selp.f32 	%f156, %f69, %f156, %p22;
	selp.b32 	%r196, %r194, %r196, %p22;
	add.s32 	%r194, %r194, %r4;
	setp.lt.s32 	%p23, %r194, %r84;
	@%p23 bra 	$L__BB2_25;
$L__BB2_28:
	setp.lt.u32 	%p36, %r4, 2;
	st.shared.f32 	[%r7], %f156;
	st.shared.u32 	[%r8], %r196;
	@%p36 bra 	$L__BB2_34;
	mov.b32 	%r197, 0;
$L__BB2_30:
	mov.u32 	%r75, %r197;
	bar.sync 	0;
	add.s32 	%r197, %r75, 1;
	shr.u32 	%r164, %r4, %r197;
	setp.ge.u32 	%p37, %r2, %r164;
	@%p37 bra 	$L__BB2_33;
	shl.b32 	%r77, %r9, %r75;
	shl.b32 	%r78, %r10, %r75;
	shl.b32 	%r165, %r77, 2;
	mov.u32 	%r166, _ZZ37farthestpointsamplingtrajectoryKerneliiiiPKfPfPiE9max_dists;
	add.s32 	%r79, %r166, %r165;
	ld.shared.f32 	%f131, [%r79];
	shl.b32 	%r167, %r78, 2;
	add.s32 	%r168, %r166, %r167;
	ld.shared.f32 	%f72, [%r168];
	setp.geu.f32 	%p38, %f131, %f72;
	@%p38 bra 	$L__BB2_33;
	st.shared.f32 	[%r79], %f72;
	mov.u32 	%r170, _ZZ37farthestpointsamplingtrajectoryKerneliiiiPKfPfPiE9dists_idx;
	add.s32 	%r171, %r170, %r167;
	ld.shared.u32 	%r172, [%r171];
	add.s32 	%r174, %r170, %r165;
	st.shared.u32 	[%r174], %r172;
$L__BB2_33:
	mov.b32 	%r175, 2;
	shl.b32 	%r176, %r175, %r75;
	setp.lt.u32 	%p39, %r176, %r4;
	@%p39 bra 	$L__BB2_30;
$L__BB2_34:
	bar.sync 	0;
	ld.shared.u32 	%r182, [_ZZ37farthestpointsamplingtrajectoryKerneliiiiPKfPfPiE9dists_idx];
	@%p3 bra 	$L__BB2_36;
	add.s32 	%r177, %r183, %r36;
	mul.wide.s32 	%rd43, %r177, 4;
	add.s64 	%rd44, %rd3, %rd43;
	st.global.u32 	[%rd44], %r182;
$L__BB2_36:
	add.s32 	%r183, %r183, 1;
	setp.ne.s32 	%p41, %r183, %r85;
	@%p41 bra 	$L__BB2_14;
$L__BB2_37:
	add.s32 	%r178, %r178, %r11;
	setp.lt.s32 	%p42, %r178, %r83;
	@%p42 bra 	$L__BB2_2;
$L__BB2_38:
	ret;
$L__BB2_39:
	mov.u32 	%r185, %r2;
$L__BB2_40:
	setp.eq.s32 	%p24, %r86, 1;
	add.s32 	%r132, %r185, %r3;
	mul.wide.u32 	%rd30, %r132, 4;
	add.s64 	%rd7, %rd2, %rd30;
	ld.global.f32 	%f4, [%rd7];
	mul.lo.s32 	%r48, %r185, %r86;
	mov.f32 	%f146, 0f00000000;
	mov.b32 	%r188, 0;
	@%p24 bra 	$L__BB2_55;
	mov.f32 	%f146, 0f00000000;
	mov.b32 	%r187, 0;
$L__BB2_42:
	setp.lt.u32 	%p25, %r187, 64;
	shl.b32 	%r134, %r187, 2;
	mov.u32 	%r135, _ZZ37farthestpointsamplingtrajectoryKerneliiiiPKfPfPiE9framebufx;
	add.s32 	%r50, %r135, %r134;
	mov.u32 	%r136, _ZZ37farthestpointsamplingtrajectoryKerneliiiiPKfPfPiE9framebufy;
	add.s32 	%r51, %r136, %r134;
	mov.u32 	%r137, _ZZ37farthestpointsamplingtrajectoryKerneliiiiPKfPfPiE9framebufz;
	add.s32 	%r52, %r137, %r134;
	@%p25 bra 	$L__BB2_44;
	add.s32 	%r138, %r45, %r187;
	mul.lo.s32 	%r139, %r138, 3;
	mul.wide.s32 	%rd31, %r139, 4;
	add.s64 	%rd32, %rd1, %rd31;
	ld.global.nc.f32 	%f134, [%rd32];
	ld.global.nc.f32 	%f135, [%rd32+4];
	ld.global.nc.f32 	%f136, [%rd32+8];
	bra.uni 	$L__BB2_45;
$L__BB2_44:
	ld.shared.f32 	%f134, [%r50];
	ld.shared.f32 	%f135, [%r51];
	ld.shared.f32 	%f136, [%r52];
$L__BB2_45:
	add.s32 	%r53, %r187, %r48;
	setp.lt.s32 	%p26, %r53, 2880;
	@%p26 bra 	$L__BB2_47;
	add.s32 	%r140, %r53, %r35;
	mul.lo.s32 	%r141, %r140, 3;
	mul.wide.s32 	%rd33, %r141, 4;
	add.s64 	%rd34, %rd1, %rd33;
	ld.global.nc.f32 	%f137, [%rd34];
	ld.global.nc.f32 	%f138, [%rd34+4];
	ld.global.nc.f32 	%f139, [%rd34+8];
	bra.uni 	$L__BB2_48;
$L__BB2_47:
	mov.u32 	%r142, _ZZ37farthestpointsamplingtrajectoryKerneliiiiPKfPfPiE3buf;
	mad.lo.s32 	%r143, %r53, 12, %r142;
	ld.shared.f32 	%f137, [%r143];
	ld.shared.f32 	%f138, [%r143+4];
	ld.shared.f32 	%f139, [%r143+8];
$L__BB2_48:
	sub.f32 	%f109, %f137, %f134;
	sub.f32 	%f110, %f138, %f135;
	mul.f32 	%f111, %f110, %f110;
	fma.rn.f32 	%f112, %f109, %f109, %f111;
	sub.f32 	%f113, %f139, %f136;
	fma.rn.f32 	%f114, %f113, %f113, %f112;
	max.f32 	%f115, %f114, 0f1E3CE508;
	add.f32 	%f24, %f146, %f115;
	setp.lt.u32 	%p27, %r187, 63;
	@%p27 bra 	$L__BB2_50;
	add.s32 	%r144, %r187, %r45;
	mad.lo.s32 	%r145, %r144, 3, 3;
	mul.wide.s32 	%rd35, %r145, 4;
	add.s64 	%rd36, %rd1, %rd35;
	ld.global.nc.f32 	%f140, [%rd36];
	ld.global.nc.f32 	%f141, [%rd36+4];
	ld.global.nc.f32 	%f142, [%rd36+8];
	bra.uni 	$L__BB2_51;
$L__BB2_50:
	ld.shared.f32 	%f140, [%r50+4];
	ld.shared.f32 	%f141, [%r51+4];
	ld.shared.f32 	%f142, [%r52+4];
$L__BB2_51:
	add.s32 	%r54, %r53, 1;
	setp.lt.s32 	%p28, %r54, 2880;
	@%p28 bra 	$L__BB2_53;
	add.s32 	%r146, %r54, %r35;
	mul.lo.s32 	%r147, %r146, 3;
	mul.wide.s32 	%rd37, %r147, 4;
	add.s64 	%rd38, %rd1, %rd37;
	ld.global.nc.f32 	%f143, [%rd38];
	ld.global.nc.f32 	%f144, [%rd38+4];
	ld.global.nc.f32 	%f145, [%rd38+8];
	bra.uni 	$L__BB2_54;
$L__BB2_53:
	mov.u32 	%r148, _ZZ37farthestpointsamplingtrajectoryKerneliiiiPKfPfPiE3buf;
	mad.lo.s32 	%r149, %r54, 12, %r148;
	ld.shared.f32 	%f143, [%r149];
	ld.shared.f32 	%f144, [%r149+4];
	ld.shared.f32 	%f145, [%r149+8];
$L__BB2_54:
	sub.f32 	%f116, %f143, %f140;
	sub.f32 	%f117, %f144, %f141;
	mul.f32 	%f118, %f117, %f117;
	fma.rn.f32 	%f119, %f116, %f116, %f118;
	sub.f32 	%f120, %f145, %f142;
	fma.rn.f32 	%f121, %f120, %f120, %f119;
	max.f32 	%f122, %f121, 0f1E3CE508;
	add.f32 	%f146, %f24, %f122;
	add.s32 	%r187, %r187, 2;
	setp.eq.s32 	%p29, %r187, %r23;
	mov.u32 	%r188, %r23;
	@%p29 bra 	$L__BB2_55;
	bra.uni 	$L__BB2_42;
$L__BB2_55:
	setp.eq.s32 	%p30, %r22, 0;
	@%p30 bra 	$L__BB2_65;
	setp.lt.u32 	%p31, %r188, 64;
	@%p31 bra 	$L__BB2_60;
	add.s32 	%r150, %r45, %r188;
	mul.lo.s32 	%r151, %r150, 3;
	mul.wide.s32 	%rd39, %r151, 4;
	add.s64 	%rd40, %rd1, %rd39;
	ld.global.nc.f32 	%f148, [%rd40];
	ld.global.nc.f32 	%f149, [%rd40+4];
	ld.global.nc.f32 	%f150, [%rd40+8];
	bra.uni 	$L__BB2_61;
$L__BB2_58:
	st.global.f32 	[%rd7], %f67;
$L__BB2_59:
	setp.gt.f32 	%p34, %f67, %f156;
	selp.f32 	%f156, %f67, %f156, %p34;
	selp.b32 	%r196, %r185, %r196, %p34;
	add.s32 	%r185, %r185, %r4;
	setp.lt.s32 	%p35, %r185, %r84;
	@%p35 bra 	$L__BB2_40;
	bra.uni 	$L__BB2_28;
$L__BB2_60:
	shl.b32 	%r152, %r188, 2;
	mov.u32 	%r153, _ZZ37farthestpointsamplingtrajectoryKerneliiiiPKfPfPiE9framebufx;
	add.s32 	%r154, %r153, %r152;
	ld.shared.f32 	%f148, [%r154];
	mov.u32 	%r155, _ZZ37farthestpointsamplingtrajectoryKerneliiiiPKfPfPiE9framebufy;
	add.s32 	%r156, %r155, %r152;
	ld.shared.f32 	%f149, [%r156];
	mov.u32 	%r157, _ZZ37farthestpointsamplingtrajectoryKerneliiiiPKfPfPiE9framebufz;
	add.s32 	%r158, %r157, %r152;
	ld.shared.f32 	%f150, [%r158];
$L__BB2_61:
	add.s32 	%r59, %r188, %r48;
	setp.lt.s32 	%p32, %r59, 2880;
	@%p32 bra 	$L__BB2_63;
	add.s32 	%r159, %r59, %r35;
	mul.lo.s32 	%r160, %r159, 3;
	mul.wide.s32 	%rd41, %r160, 4;
	add.s64 	%rd42, %rd1, %rd41;
	ld.global.nc.f32 	%f151, [%rd42];
	ld.global.nc.f32 	%f152, [%rd42+4];
	ld.global.nc.f32 	%f153, [%rd42+8];
	bra.uni 	$L__BB2_64;
$L__BB2_63:
	mov.u32 	%r161, _ZZ37farthestpointsamplingtrajectoryKerneliiiiPKfPfPiE3buf;
	mad.lo.s32 	%r162, %r59, 12, %r161;
	ld.shared.f32 	%f151, [%r162];
	ld.shared.f32 	%f152, [%r162+4];
	ld.shared.f32 	%f153, [%r162+8];
$L__BB2_64:
	sub.f32 	%f123, %f151, %f148;
	sub.f32 	%f124, %f152, %f149;
	mul.f32 	%f125, %f124, %f124;
	fma.rn.f32 	%f126, %f123, %f123, %f125;
	sub.f32 	%f127, %f153, %f150;
	fma.rn.f32 	%f128, %f127, %f127, %f126;
	max.f32 	%f129, %f128, 0f1E3CE508;
	add.f32 	%f146, %f146, %f129;
$L__BB2_65:
	div.rn.f32 	%f130, %f146, %f1;
	min.f32 	%f67, %f4, %f130;
	setp.neu.f32 	%p33, %f67, %f4;
	@%p33 bra 	$L__BB2_58;
	bra.uni 	$L__BB2_59;
$L__BB2_66:
	add.s32 	%r101, %r180, %r3;
	mul.wide.u32 	%rd14, %r101, 4;
	add.s64 	%rd15, %rd2, %rd14;
	mov.b32 	%r102, 2123789977;
	st.global.u32 	[%rd15], %r102;
	add.s32 	%r180, %r180, %r4;
	setp.lt.s32 	%p5, %r180, %r84;
	@%p5 bra 	$L__BB2_66;
	bra.uni 	$L__BB2_5;

}


// ===== COMPILED SASS (sm_100) =====

	.target	sm_100

	.elftype	@"ET_EXEC"


//--------------------- .note.nv.tkinfo           --------------------------
	.section	.note.nv.tkinfo,"",@"SHT_NOTE"
	.sectionflags	@"SHF_NOTE_NV_TKINFO"
	.tkinfo
        /*0018*/ 	.word	0x00000002
        /*0030*/ 	.string	""
        /*0030*/ 	.string	"ptxas"
        /*0030*/ 	.string	"Cuda compilation tools, release 13.0, V13.0.88"
        /*0030*/ 	.string	"Build cuda_13.0.r13.0/compiler.36424714_0"
        /*0030*/ 	.string	"-arch sm_100 -m 64 "



//--------------------- .note.nv.cuinfo           --------------------------
	.section	.note.nv.cuinfo,"",@"SHT_NOTE"
	.sectionflags	@"SHF_NOTE_NV_CUINFO"
        /*0018*/ 	.short	0x0002
        /*001a*/ 	.short	0x0064
        /*001c*/ 	.short	0x0082
	.zero		2


//--------------------- .nv.info                  --------------------------
	.section	.nv.info,"",@"SHT_CUDA_INFO"
	.align	4


	//----- nvinfo : EIATTR_REGCOUNT
	.align		4
        /*0000*/ 	.byte	0x04, 0x2f
        /*0002*/ 	.short	(.L_1 - .L_0)
	.align		4
.L_0:
        /*0004*/ 	.word	index@(_Z21gathertrajctoryKerneliiiiPKfPKiPf)
        /*0008*/ 	.word	0x00000020


	//----- nvinfo : EIATTR_FRAME_SIZE
	.align		4
.L_1:
        /*000c*/ 	.byte	0x04, 0x11
        /*000e*/ 	.short	(.L_3 - .L_2)
	.align		4
.L_2:
        /*0010*/ 	.word	index@(_Z21gathertrajctoryKerneliiiiPKfPKiPf)
        /*0014*/ 	.word	0x00000000


	//----- nvinfo : EIATTR_REGCOUNT
	.align		4
.L_3:
        /*0018*/ 	.byte	0x04, 0x2f
        /*001a*/ 	.short	(.L_5 - .L_4)
	.align		4
.L_4:
        /*001c*/ 	.word	index@(_Z26gathertrajectorygradKerneliiiiPKfPKiPf)
        /*0020*/ 	.word	0x00000020


	//----- nvinfo : EIATTR_FRAME_SIZE
	.align		4
.L_5:
        /*0024*/ 	.byte	0x04, 0x11
        /*0026*/ 	.short	(.L_7 - .L_6)
	.align		4
.L_6:
        /*0028*/ 	.word	index@(_Z26gathertrajectorygradKerneliiiiPKfPKiPf)
        /*002c*/ 	.word	0x00000000


	//----- nvinfo : EIATTR_REGCOUNT
	.align		4
.L_7:
        /*0030*/ 	.byte	0x04, 0x2f
        /*0032*/ 	.short	(.L_9 - .L_8)
	.align		4
.L_8:
        /*0034*/ 	.word	index@(_Z37farthestpointsamplingtrajectoryKerneliiiiPKfPfPi)
        /*0038*/ 	.word	0x00000020


	//----- nvinfo : EIATTR_FRAME_SIZE
	.align		4
.L_9:
        /*003c*/ 	.byte	0x04, 0x11
        /*003e*/ 	.short	(.L_11 - .L_10)
	.align		4
.L_10:
        /*0040*/ 	.word	index@($__internal_0_$__cuda_sm3x_div_rn_noftz_f32_slowpath)
        /*0044*/ 	.word	0x00000000


	//----- nvinfo : EIATTR_FRAME_SIZE
	.align		4
.L_11:
        /*0048*/ 	.byte	0x04, 0x11
        /*004a*/ 	.short	(.L_13 - .L_12)
	.align		4
.L_12:
        /*004c*/ 	.word	index@(_Z37farthestpointsamplingtrajectoryKerneliiiiPKfPfPi)
        /*0050*/ 	.word	0x00000000


	//----- nvinfo : EIATTR_MIN_STACK_SIZE
	.align		4
.L_13:
        /*0054*/ 	.byte	0x04, 0x12
        /*0056*/ 	.short	(.L_15 - .L_14)
	.align		4
.L_14:
        /*0058*/ 	.word	index@(_Z37farthestpointsamplingtrajectoryKerneliiiiPKfPfPi)
        /*005c*/ 	.word	0x00000000


	//----- nvinfo : EIATTR_MIN_STACK_SIZE
	.align		4
.L_15:
        /*0060*/ 	.byte	0x04, 0x12
        /*0062*/ 	.short	(.L_17 - .L_16)
	.align		4
.L_16:
        /*0064*/ 	.word	index@(_Z26gathertrajectorygradKerneliiiiPKfPKiPf)
        /*0068*/ 	.word	0x00000000


	//----- nvinfo : EIATTR_MIN_STACK_SIZE
	.align		4
.L_17:
        /*006c*/ 	.byte	0x04, 0x12
        /*006e*/ 	.short	(.L_19 - .L_18)
	.align		4
.L_18:
        /*0070*/ 	.word	index@(_Z21gathertrajctoryKerneliiiiPKfPKiPf)
        /*0074*/ 	.word	0x00000000
.L_19:


//--------------------- .nv.compat                --------------------------
	.section	.nv.compat,"",@"SHT_CUDA_COMPAT_INFO"
	.align	4
        /*0000*/ 	.byte	0x02, 0x09, 0x00, 0x00, 0x02, 0x02, 0x01, 0x00, 0x02, 0x05, 0x05, 0x00, 0x03, 0x07, 0x01, 0x01
        /*0010*/ 	.byte	0x02, 0x03, 0x00, 0x00, 0x02, 0x06, 0x01, 0x00, 0x04, 0x0b, 0x08, 0x00, 0x01, 0x00, 0x00, 0x00
        /*0020*/ 	.byte	0x00, 0x00, 0x00, 0x00


//--------------------- .nv.info._Z37farthestpointsamplingtrajectoryKerneliiiiPKfPfPi --------------------------
	.section	.nv.info._Z37farthestpointsamplingtrajectoryKerneliiiiPKfPfPi,"",@"SHT_CUDA_INFO"
	.sectionflags	@""
	.align	4


	//----- nvinfo : EIATTR_CUDA_API_VERSION
	.align		4
        /*0000*/ 	.byte	0x04, 0x37
        /*0002*/ 	.short	(.L_21 - .L_20)
.L_20:
        /*0004*/ 	.word	0x00000082


	//----- nvinfo : EIATTR_KPARAM_INFO
	.align		4
.L_21:
        /*0008*/ 	.byte	0x04, 0x17
        /*000a*/ 	.short	(.L_23 - .L_22)
.L_22:
        /*000c*/ 	.word	0x00000000
        /*0010*/ 	.short	0x0006
        /*0012*/ 	.short	0x0020
        /*0014*/ 	.byte	0x00, 0xf5, 0x21, 0x00


	//----- nvinfo : EIATTR_KPARAM_INFO
	.align		4
.L_23:
        /*0018*/ 	.byte	0x04, 0x17
        /*001a*/ 	.short	(.L_25 - .L_24)
.L_24:
        /*001c*/ 	.word	0x00000000
        /*0020*/ 	.short	0x0005
        /*0022*/ 	.short	0x0018
        /*0024*/ 	.byte	0x00, 0xf5, 0x21, 0x00


	//----- nvinfo : EIATTR_KPARAM_INFO
	.align		4
.L_25:
        /*0028*/ 	.byte	0x04, 0x17
        /*002a*/ 	.short	(.L_27 - .L_26)
.L_26:
        /*002c*/ 	.word	0x00000000
        /*0030*/ 	.short	0x0004
        /*0032*/ 	.short	0x0010
        /*0034*/ 	.byte	0x00, 0xf5, 0x21, 0x00


	//----- nvinfo : EIATTR_KPARAM_INFO
	.align		4
.L_27:
        /*0038*/ 	.byte	0x04, 0x17
        /*003a*/ 	.short	(.L_29 - .L_28)
.L_28:
        /*003c*/ 	.word	0x00000000
        /*0040*/ 	.short	0x0003
        /*0042*/ 	.short	0x000c
        /*0044*/ 	.byte	0x00, 0xf0, 0x11, 0x00


	//----- nvinfo : EIATTR_KPARAM_INFO
	.align		4
.L_29:
        /*0048*/ 	.byte	0x04, 0x17
        /*004a*/ 	.short	(.L_31 - .L_30)
.L_30:
        /*004c*/ 	.word	0x00000000
        /*0050*/ 	.short	0x0002
        /*0052*/ 	.short	0x0008
        /*0054*/ 	.byte	0x00, 0xf0, 0x11, 0x00


	//----- nvinfo : EIATTR_KPARAM_INFO
	.align		4
.L_31:
        /*0058*/ 	.byte	0x04, 0x17
        /*005a*/ 	.short	(.L_33 - .L_32)
.L_32:
        /*005c*/ 	.word	0x00000000
        /*0060*/ 	.short	0x0001
        /*0062*/ 	.short	0x0004
        /*0064*/ 	.byte	0x00, 0xf0, 0x11, 0x00


	//----- nvinfo : EIATTR_KPARAM_INFO
	.align		4
.L_33:
        /*0068*/ 	.byte	0x04, 0x17
        /*006a*/ 	.short	(.L_35 - .L_34)
.L_34:
        /*006c*/ 	.word	0x00000000
        /*0070*/ 	.short	0x0000
        /*0072*/ 	.short	0x0000
        /*0074*/ 	.byte	0x00, 0xf0, 0x11, 0x00


	//----- nvinfo : EIATTR_SPARSE_MMA_MASK
	.align		4
.L_35:
        /*0078*/ 	.byte	0x03, 0x50
        /*007a*/ 	.short	0x0000


	//----- nvinfo : EIATTR_MAXREG_COUNT
	.align		4
        /*007c*/ 	.byte	0x03, 0x1b
        /*007e*/ 	.short	0x00ff


	//----- nvinfo : EIATTR_NUM_BARRIERS
	.align		4
        /*0080*/ 	.byte	0x02, 0x4c
        /*0082*/ 	.byte	0x01
	.zero		1


	//----- nvinfo : EIATTR_MERCURY_ISA_VERSION
	.align		4
        /*0084*/ 	.byte	0x03, 0x5f
        /*0086*/ 	.short	0x0101


	//----- nvinfo : EIATTR_INT_WARP_WIDE_INSTR_OFFSETS
	.align		4
        /*0088*/ 	.byte	0x04, 0x31
        /*008a*/ 	.short	(.L_37 - .L_36)


	//   ....[0]....
.L_36:
        /*008c*/ 	.word	0x00002090


	//----- nvinfo : EIATTR_VRC_CTA_INIT_COUNT
	.align		4
.L_37:
        /*0090*/ 	.byte	0x02, 0x4a
	.zero		1
	.zero		1


	//----- nvinfo : EIATTR_EXIT_INSTR_OFFSETS
	.align		4
        /*0094*/ 	.byte	0x04, 0x1c
        /*0096*/ 	.short	(.L_39 - .L_38)


	//   ....[0]....
.L_38:
        /*0098*/ 	.word	0x00000040


	//   ....[1]....
        /*009c*/ 	.word	0x00002180


	//----- nvinfo : EIATTR_CRS_STACK_SIZE
	.align		4
.L_39:
        /*00a0*/ 	.byte	0x04, 0x1e
        /*00a2*/ 	.short	(.L_41 - .L_40)
.L_40:
        /*00a4*/ 	.word	0x00000000


	//----- nvinfo : EIATTR_CBANK_PARAM_SIZE
	.align		4
.L_41:
        /*00a8*/ 	.byte	0x03, 0x19
        /*00aa*/ 	.short	0x0028


	//----- nvinfo : EIATTR_PARAM_CBANK
	.align		4
        /*00ac*/ 	.byte	0x04, 0x0a
        /*00ae*/ 	.short	(.L_43 - .L_42)
	.align		4
.L_42:
        /*00b0*/ 	.word	index@(.nv.constant0._Z37farthestpointsamplingtrajectoryKerneliiiiPKfPfPi)
        /*00b4*/ 	.short	0x0380
        /*00b6*/ 	.short	0x0028


	//----- nvinfo : EIATTR_SW_WAR
	.align		4
.L_43:
        /*00b8*/ 	.byte	0x04, 0x36
        /*00ba*/ 	.short	(.L_45 - .L_44)
.L_44:
        /*00bc*/ 	.word	0x00000008
.L_45:


//--------------------- .nv.info._Z26gathertrajectorygradKerneliiiiPKfPKiPf --------------------------
	.section	.nv.info._Z26gathertrajectorygradKerneliiiiPKfPKiPf,"",@"SHT_CUDA_INFO"
	.sectionflags	@""
	.align	4


	//----- nvinfo : EIATTR_CUDA_API_VERSION
	.align		4
        /*0000*/ 	.byte	0x04, 0x37
        /*0002*/ 	.short	(.L_47 - .L_46)
.L_46:
        /*0004*/ 	.word	0x00000082


	//----- nvinfo : EIATTR_KPARAM_INFO
	.align		4
.L_47:
        /*0008*/ 	.byte	0x04, 0x17
        /*000a*/ 	.short	(.L_49 - .L_48)
.L_48:
        /*000c*/ 	.word	0x00000000
        /*0010*/ 	.short	0x0006
        /*0012*/ 	.short	0x0020
        /*0014*/ 	.byte	0x00, 0xf5, 0x21, 0x00


	//----- nvinfo : EIATTR_KPARAM_INFO
	.align		4
.L_49:
        /*0018*/ 	.byte	0x04, 0x17
        /*001a*/ 	.short	(.L_51 - .L_50)
.L_50:
        /*001c*/ 	.word	0x00000000
        /*0020*/ 	.short	0x0005
        /*0022*/ 	.short	0x0018
        /*0024*/ 	.byte	0x00, 0xf5, 0x21, 0x00


	//----- nvinfo : EIATTR_KPARAM_INFO
	.align		4
.L_51:
        /*0028*/ 	.byte	0x04, 0x17
        /*002a*/ 	.short	(.L_53 - .L_52)
.L_52:
        /*002c*/ 	.word	0x00000000
        /*0030*/ 	.short	0x0004
        /*0032*/ 	.short	0x0010
        /*0034*/ 	.byte	0x00, 0xf5, 0x21, 0x00


	//----- nvinfo : EIATTR_KPARAM_INFO
	.align		4
.L_53:
        /*0038*/ 	.byte	0x04, 0x17
        /*003a*/ 	.short	(.L_55 - .L_54)
.L_54:
        /*003c*/ 	.word	0x00000000
        /*0040*/ 	.short	0x0003
        /*0042*/ 	.short	0x000c
        /*0044*/ 	.byte	0x00, 0xf0, 0x11, 0x00


	//----- nvinfo : EIATTR_KPARAM_INFO
	.align		4
.L_55:
        /*0048*/ 	.byte	0x04, 0x17
        /*004a*/ 	.short	(.L_57 - .L_56)
.L_56:
        /*004c*/ 	.word	0x00000000
        /*0050*/ 	.short	0x0002
        /*0052*/ 	.short	0x0008
        /*0054*/ 	.byte	0x00, 0xf0, 0x11, 0x00


	//----- nvinfo : EIATTR_KPARAM_INFO
	.align		4
.L_57:
        /*0058*/ 	.byte	0x04, 0x17
        /*005a*/ 	.short	(.L_59 - .L_58)
.L_58:
        /*005c*/ 	.word	0x00000000
        /*0060*/ 	.short	0x0001
        /*0062*/ 	.short	0x0004
        /*0064*/ 	.byte	0x00, 0xf0, 0x11, 0x00


	//----- nvinfo : EIATTR_KPARAM_INFO
	.align		4
.L_59:
        /*0068*/ 	.byte	0x04, 0x17
        /*006a*/ 	.short	(.L_61 - .L_60)
.L_60:
        /*006c*/ 	.word	0x00000000
        /*0070*/ 	.short	0x0000
        /*0072*/ 	.short	0x0000
        /*0074*/ 	.byte	0x00, 0xf0, 0x11, 0x00


	//----- nvinfo : EIATTR_SPARSE_MMA_MASK
	.align		4
.L_61:
        /*0078*/ 	.byte	0x03, 0x50
        /*007a*/ 	.short	0x0000


	//----- nvinfo : EIATTR_MAXREG_COUNT
	.align		4
        /*007c*/ 	.byte	0x03, 0x1b
        /*007e*/ 	.short	0x00ff


	//----- nvinfo : EIATTR_MERCURY_ISA_VERSION
	.align		4
        /*0080*/ 	.byte	0x03, 0x5f
        /*0082*/ 	.short	0x0101


	//----- nvinfo : EIATTR_VRC_CTA_INIT_COUNT
	.align		4
        /*0084*/ 	.byte	0x02, 0x4a
	.zero		1
	.zero		1


	//----- nvinfo : EIATTR_EXIT_INSTR_OFFSETS
	.align		4
        /*0088*/ 	.byte	0x04, 0x1c
        /*008a*/ 	.short	(.L_63 - .L_62)


	//   ....[0]....
.L_62:
        /*008c*/ 	.word	0x00000040


	//   ....[1]....
        /*0090*/ 	.word	0x00000070


	//   ....[2]....
        /*0094*/ 	.word	0x00000750


	//----- nvinfo : EIATTR_CRS_STACK_SIZE
	.align		4
.L_63:
        /*0098*/ 	.byte	0x04, 0x1e
        /*009a*/ 	.short	(.L_65 - .L_64)
.L_64:
        /*009c*/ 	.word	0x00000000


	//----- nvinfo : EIATTR_CBANK_PARAM_SIZE
	.align		4
.L_65:
        /*00a0*/ 	.byte	0x03, 0x19
        /*00a2*/ 	.short	0x0028


	//----- nvinfo : EIATTR_PARAM_CBANK
	.align		4
        /*00a4*/ 	.byte	0x04, 0x0a
        /*00a6*/ 	.short	(.L_67 - .L_66)
	.align		4
.L_66:
        /*00a8*/ 	.word	index@(.nv.constant0._Z26gathertrajectorygradKerneliiiiPKfPKiPf)
        /*00ac*/ 	.short	0x0380
        /*00ae*/ 	.short	0x0028


	//----- nvinfo : EIATTR_SW_WAR
	.align		4
.L_67:
        /*00b0*/ 	.byte	0x04, 0x36
        /*00b2*/ 	.short	(.L_69 - .L_68)
.L_68:
        /*00b4*/ 	.word	0x00000008
.L_69:


//--------------------- .nv.info._Z21gathertrajctoryKerneliiiiPKfPKiPf --------------------------
	.section	.nv.info._Z21gathertrajctoryKerneliiiiPKfPKiPf,"",@"SHT_CUDA_INFO"
	.sectionflags	@""
	.align	4


	//----- nvinfo : EIATTR_CUDA_API_VERSION
	.align		4
        /*0000*/ 	.byte	0x04, 0x37
        /*0002*/ 	.short	(.L_71 - .L_70)
.L_70:
        /*0004*/ 	.word	0x00000082


	//----- nvinfo : EIATTR_KPARAM_INFO
	.align		4
.L_71:
        /*0008*/ 	.byte	0x04, 0x17
        /*000a*/ 	.short	(.L_73 - .L_72)
.L_72:
        /*000c*/ 	.word	0x00000000
        /*0010*/ 	.short	0x0006
        /*0012*/ 	.short	0x0020
        /*0014*/ 	.byte	0x00, 0xf5, 0x21, 0x00


	//----- nvinfo : EIATTR_KPARAM_INFO
	.align		4
.L_73:
        /*0018*/ 	.byte	0x04, 0x17
        /*001a*/ 	.short	(.L_75 - .L_74)
.L_74:
        /*001c*/ 	.word	0x00000000
        /*0020*/ 	.short	0x0005
        /*0022*/ 	.short	0x0018
        /*0024*/ 	.byte	0x00, 0xf5, 0x21, 0x00


	//----- nvinfo : EIATTR_KPARAM_INFO
	.align		4
.L_75:
        /*0028*/ 	.byte	0x04, 0x17
        /*002a*/ 	.short	(.L_77 - .L_76)
.L_76:
        /*002c*/ 	.word	0x00000000
        /*0030*/ 	.short	0x0004
        /*0032*/ 	.short	0x0010
        /*0034*/ 	.byte	0x00, 0xf5, 0x21, 0x00


	//----- nvinfo : EIATTR_KPARAM_INFO
	.align		4
.L_77:
        /*0038*/ 	.byte	0x04, 0x17
        /*003a*/ 	.short	(.L_79 - .L_78)
.L_78:
        /*003c*/ 	.word	0x00000000
        /*0040*/ 	.short	0x0003
        /*0042*/ 	.short	0x000c
        /*0044*/ 	.byte	0x00, 0xf0, 0x11, 0x00


	//----- nvinfo : EIATTR_KPARAM_INFO
	.align		4
.L_79:
        /*0048*/ 	.byte	0x04, 0x17
        /*004a*/ 	.short	(.L_81 - .L_80)
.L_80:
        /*004c*/ 	.word	0x00000000
        /*0050*/ 	.short	0x0002
        /*0052*/ 	.short	0x0008
        /*0054*/ 	.byte	0x00, 0xf0, 0x11, 0x00


	//----- nvinfo : EIATTR_KPARAM_INFO
	.align		4
.L_81:
        /*0058*/ 	.byte	0x04, 0x17
        /*005a*/ 	.short	(.L_83 - .L_82)
.L_82:
        /*005c*/ 	.word	0x00000000
        /*0060*/ 	.short	0x0001
        /*0062*/ 	.short	0x0004
        /*0064*/ 	.byte	0x00, 0xf0, 0x11, 0x00


	//----- nvinfo : EIATTR_KPARAM_INFO
	.align		4
.L_83:
        /*0068*/ 	.byte	0x04, 0x17
        /*006a*/ 	.short	(.L_85 - .L_84)
.L_84:
        /*006c*/ 	.word	0x00000000
        /*0070*/ 	.short	0x0000
        /*0072*/ 	.short	0x0000
        /*0074*/ 	.byte	0x00, 0xf0, 0x11, 0x00


	//----- nvinfo : EIATTR_SPARSE_MMA_MASK
	.align		4
.L_85:
        /*0078*/ 	.byte	0x03, 0x50
        /*007a*/ 	.short	0x0000


	//----- nvinfo : EIATTR_MAXREG_COUNT
	.align		4
        /*007c*/ 	.byte	0x03, 0x1b
        /*007e*/ 	.short	0x00ff


	//----- nvinfo : EIATTR_MERCURY_ISA_VERSION
	.align		4
        /*0080*/ 	.byte	0x03, 0x5f
        /*0082*/ 	.short	0x0101


	//----- nvinfo : EIATTR_VRC_CTA_INIT_COUNT
	.align		4
        /*0084*/ 	.byte	0x02, 0x4a
	.zero		1
	.zero		1


	//----- nvinfo : EIATTR_EXIT_INSTR_OFFSETS
	.align		4
        /*0088*/ 	.byte	0x04, 0x1c
        /*008a*/ 	.short	(.L_87 - .L_86)


	//   ....[0]....
.L_86:
        /*008c*/ 	.word	0x00000040


	//   ....[1]....
        /*0090*/ 	.word	0x00000070


	//   ....[2]....
        /*0094*/ 	.word	0x00000750


	//----- nvinfo : EIATTR_CRS_STACK_SIZE
	.align		4
.L_87:
        /*0098*/ 	.byte	0x04, 0x1e
        /*009a*/ 	.short	(.L_89 - .L_88)
.L_88:
        /*009c*/ 	.word	0x00000000


	//----- nvinfo : EIATTR_CBANK_PARAM_SIZE
	.align		4
.L_89:
        /*00a0*/ 	.byte	0x03, 0x19
        /*00a2*/ 	.short	0x0028


	//----- nvinfo : EIATTR_PARAM_CBANK
	.align		4
        /*00a4*/ 	.byte	0x04, 0x0a
        /*00a6*/ 	.short	(.L_91 - .L_90)
	.align		4
.L_90:
        /*00a8*/ 	.word	index@(.nv.constant0._Z21gathertrajctoryKerneliiiiPKfPKiPf)
        /*00ac*/ 	.short	0x0380
        /*00ae*/ 	.short	0x0028


	//----- nvinfo : EIATTR_SW_WAR
	.align		4
.L_91:
        /*00b0*/ 	.byte	0x04, 0x36
        /*00b2*/ 	.short	(.L_93 - .L_92)
.L_92:
        /*00b4*/ 	.word	0x00000008
.L_93:


//--------------------- .nv.callgraph             --------------------------
	.section	.nv.callgraph,"",@"SHT_CUDA_CALLGRAPH"
	.align	4
	.sectionentsize	8
	.align		4
        /*0000*/ 	.word	0x00000000
	.align		4
        /*0004*/ 	.word	0xffffffff
	.align		4
        /*0008*/ 	.word	0x00000000
	.align		4
        /*000c*/ 	.word	0xfffffffe
	.align		4
        /*0010*/ 	.word	0x00000000
	.align		4
        /*0014*/ 	.word	0xfffffffd
	.align		4
        /*0018*/ 	.word	0x00000000
	.align		4
        /*001c*/ 	.word	0xfffffffc


//--------------------- .text._Z37farthestpointsamplingtrajectoryKerneliiiiPKfPfPi --------------------------
	.section	.text._Z37farthestpointsamplingtrajectoryKerneliiiiPKfPfPi,"ax",@progbits
	.align	128
        .global         _Z37farthestpointsamplingtrajectoryKerneliiiiPKfPfPi
        .type           _Z37farthestpointsamplingtrajectoryKerneliiiiPKfPfPi,@function
        .size           _Z37farthestpointsamplingtrajectoryKerneliiiiPKfPfPi,(.L_x_60 - _Z37farthestpointsamplingtrajectoryKerneliiiiPKfPfPi)
        .other          _Z37farthestpointsamplingtrajectoryKerneliiiiPKfPfPi,@"STO_CUDA_ENTRY STV_DEFAULT"
_Z37farthestpointsamplingtrajectoryKerneliiiiPKfPfPi:
.text._Z37farthestpointsamplingtrajectoryKerneliiiiPKfPfPi:
[----:B------:R-:W-:Y:S08]  /*0000*/  LDC R1, c[0x0][0x37c] ;  /* 0x0000df00ff017b82 */ /* 0x000ff00000000800 */
[----:B------:R-:W0:Y:S08]  /*0010*/  S2UR UR6, SR_CTAID.X ;  /* 0x00000000000679c3 */ /* 0x000e300000002500 */
[----:B------:R-:W0:Y:S02]  /*0020*/  LDC R0, c[0x0][0x380] ;  /* 0x0000e000ff007b82 */ /* 0x000e240000000800 */
[----:B0-----:R-:W-:-:S13]  /*0030*/  ISETP.LE.AND P0, PT, R0, UR6, PT ;  /* 0x0000000600007c0c */ /* 0x001fda000bf03270 */
[----:B------:R-:W-:Y:S05]  /*0040*/  @P0 EXIT ;  /* 0x000000000000094d */ /* 0x000fea0003800000 */
[----:B------:R-:W0:Y:S01]  /*0050*/  LDCU UR21, c[0x0][0x360] ;  /* 0x00006c00ff1577ac */ /* 0x000e220008000800 */
[----:B------:R-:W1:Y:S01]  /*0060*/  S2R R4, SR_TID.X ;  /* 0x0000000000047919 */ /* 0x000e620000002100 */
[----:B------:R-:W2:Y:S01]  /*0070*/  LDCU UR5, c[0x0][0x38c] ;  /* 0x00007180ff0577ac */ /* 0x000ea20008000800 */
[----:B------:R-:W2:Y:S01]  /*0080*/  LDCU UR7, c[0x0][0x384] ;  /* 0x00007080ff0777ac */ /* 0x000ea20008000800 */
[----:B------:R-:W3:Y:S01]  /*0090*/  LDCU UR22, c[0x0][0x370] ;  /* 0x00006e00ff1677ac */ /* 0x000ee20008000800 */
[----:B------:R-:W-:Y:S01]  /*00a0*/  UMOV UR14, UR6 ;  /* 0x00000006000e7c82 */ /* 0x000fe20008000000 */
[----:B------:R-:W-:Y:S01]  /*00b0*/  UMOV UR13, UR6 ;  /* 0x00000006000d7c82 */ /* 0x000fe20008000000 */
[----:B0-----:R-:W0:Y:S01]  /*00c0*/  I2F.U32.RP R0, UR21 ;  /* 0x0000001500007d06 */ /* 0x001e220008209000 */
[----:B------:R-:W-:Y:S01]  /*00d0*/  ISETP.NE.U32.AND P2, PT, RZ, UR21, PT ;  /* 0x00000015ff007c0c */ /* 0x000fe2000bf45070 */
[----:B------:R-:W-:Y:S01]  /*00e0*/  UMOV UR12, UR6 ;  /* 0x00000006000c7c82 */ /* 0x000fe20008000000 */
[----:B--2---:R-:W-:-:S04]  /*00f0*/  UIMAD UR7, UR5, UR7, URZ ;  /* 0x00000007050772a4 */ /* 0x004fc8000f8e02ff */
[----:B------:R-:W-:Y:S01]  /*0100*/  UISETP.LT.AND UP0, UPT, UR7, 0xb40, UPT ;  /* 0x00000b400700788c */ /* 0x000fe2000bf01270 */
[----:B0-----:R-:W0:Y:S03]  /*0110*/  MUFU.RCP R0, R0 ;  /* 0x0000000000007308 */ /* 0x001e260000001000 */
[----:B------:R-:W-:Y:S02]  /*0120*/  USEL UR4, UR7, 0xb40, UP0 ;  /* 0x00000b4007047887 */ /* 0x000fe40008000000 */
[----:B------:R-:W-:Y:S02]  /*0130*/  UISETP.LT.AND UP0, UPT, UR5, 0x40, UPT ;  /* 0x000000400500788c */ /* 0x000fe4000bf01270 */
[----:B------:R-:W-:Y:S01]  /*0140*/  UIMAD UR4, UR4, 0x3, URZ ;  /* 0x00000003040478a4 */ /* 0x000fe2000f8e02ff */
[----:B0-----:R-:W-:Y:S02]  /*0150*/  VIADD R2, R0, 0xffffffe ;  /* 0x0ffffffe00027836 */ /* 0x001fe40000000000 */
[----:B-1----:R-:W-:-:S02]  /*0160*/  VIADD R0, R4, UR21 ;  /* 0x0000001504007c36 */ /* 0x002fc40008000000 */
[----:B------:R0:W1:Y:S03]  /*0170*/  F2I.FTZ.U32.TRUNC.NTZ R3, R2 ;  /* 0x0000000200037305 */ /* 0x000066000021f000 */
[C---:B------:R-:W-:Y:S02]  /*0180*/  ISETP.GE.AND P0, PT, R0.reuse, UR4, PT ;  /* 0x0000000400007c0c */ /* 0x040fe4000bf06270 */
[----:B------:R-:W-:Y:S01]  /*0190*/  VIMNMX R5, PT, PT, R0, UR4, !PT ;  /* 0x0000000400057c48 */ /* 0x000fe2000ffe0100 */
[----:B------:R-:W-:Y:S01]  /*01a0*/  USEL UR4, UR5, 0x40, UP0 ;  /* 0x0000004005047887 */ /* 0x000fe20008000000 */
[----:B------:R-:W-:Y:S01]  /*01b0*/  SEL R4, RZ, 0x1, P0 ;  /* 0x00000001ff047807 */ /* 0x000fe20000000000 */
[----:B0-----:R-:W-:-:S03]  /*01c0*/  HFMA2 R2, -RZ, RZ, 0, 0 ;  /* 0x00000000ff027431 */ /* 0x001fc600000001ff */
[----:B------:R-:W-:Y:S02]  /*01d0*/  IADD3 R5, PT, PT, R5, -R0, -R4 ;  /* 0x8000000005057210 */ /* 0x000fe40007ffe804 */
[----:B------:R-:W-:Y:S01]  /*01e0*/  I2FP.F32.S32 R0, UR5 ;  /* 0x0000000500007c45 */ /* 0x000fe20008201400 */
[----:B-1----:R-:W-:-:S03]  /*01f0*/  IMAD.MOV R7, RZ, RZ, -R3 ;  /* 0x000000ffff077224 */ /* 0x002fc600078e0a03 */
[----:B------:R-:W-:Y:S01]  /*0200*/  R2UR UR18, R0 ;  /* 0x00000000001272ca */ /* 0x000fe200000e0000 */
[----:B------:R-:W-:-:S04]  /*0210*/  IMAD R7, R7, UR21, RZ ;  /* 0x0000001507077c24 */ /* 0x000fc8000f8e02ff */
[----:B------:R-:W-:-:S06]  /*0220*/  IMAD.HI.U32 R2, R3, R7, R2 ;  /* 0x0000000703027227 */ /* 0x000fcc00078e0002 */
[----:B------:R-:W-:-:S04]  /*0230*/  IMAD.HI.U32 R3, R2, R5, RZ ;  /* 0x0000000502037227 */ /* 0x000fc800078e00ff */
[----:B------:R-:W-:Y:S02]  /*0240*/  IMAD.MOV R0, RZ, RZ, -R3 ;  /* 0x000000ffff007224 */ /* 0x000fe400078e0a03 */
[----:B------:R-:W-:Y:S02]  /*0250*/  IMAD.U32 R7, RZ, RZ, UR18 ;  /* 0x00000012ff077e24 */ /* 0x000fe4000f8e00ff */
[----:B------:R-:W-:Y:S02]  /*0260*/  IMAD R5, R0, UR21, R5 ;  /* 0x0000001500057c24 */ /* 0x000fe4000f8e0205 */
[----:B------:R-:W0:Y:S03]  /*0270*/  MUFU.RCP R0, UR18 ;  /* 0x0000001200007d08 */ /* 0x000e260008001000 */
[----:B------:R-:W-:-:S13]  /*0280*/  ISETP.GE.U32.AND P0, PT, R5, UR21, PT ;  /* 0x0000001505007c0c */ /* 0x000fda000bf06070 */
[----:B------:R-:W-:Y:S01]  /*0290*/  @P0 VIADD R5, R5, -UR21 ;  /* 0x8000001505050c36 */ /* 0x000fe20008000000 */
[----:B------:R-:W-:Y:S01]  /*02a0*/  @P0 IADD3 R3, PT, PT, R3, 0x1, RZ ;  /* 0x0000000103030810 */ /* 0x000fe20007ffe0ff */
[----:B------:R-:W1:Y:S03]  /*02b0*/  FCHK P0, RZ, UR18 ;  /* 0x00000012ff007d02 */ /* 0x000e660008000000 */
[----:B------:R-:W-:Y:S01]  /*02c0*/  ISETP.GE.U32.AND P1, PT, R5, UR21, PT ;  /* 0x0000001505007c0c */ /* 0x000fe2000bf26070 */
[----:B0-----:R-:W-:-:S04]  /*02d0*/  FFMA R5, R0, -R7, 1 ;  /* 0x3f80000000057423 */ /* 0x001fc80000000807 */
[----:B------:R-:W-:-:S04]  /*02e0*/  FFMA R5, R0, R5, R0 ;  /* 0x0000000500057223 */ /* 0x000fc80000000000 */
[----:B------:R-:W-:-:S04]  /*02f0*/  FFMA R0, RZ, R5, RZ ;  /* 0x00000005ff007223 */ /* 0x000fc800000000ff */
[----:B------:R-:W-:Y:S02]  /*0300*/  @P1 VIADD R3, R3, 0x1 ;  /* 0x0000000103031836 */ /* 0x000fe40000000000 */
[----:B------:R-:W-:Y:S01]  /*0310*/  FFMA R2, R0, -UR18, RZ ;  /* 0x8000001200027c23 */ /* 0x000fe200080000ff */
[----:B------:R-:W-:-:S03]  /*0320*/  @!P2 LOP3.LUT R3, RZ, UR21, RZ, 0x33, !PT ;  /* 0x00000015ff03ac12 */ /* 0x000fc6000f8e33ff */
[----:B------:R-:W-:Y:S02]  /*0330*/  FFMA R0, R5, R2, R0 ;  /* 0x0000000205007223 */ /* 0x000fe40000000000 */
[----:B------:R-:W-:Y:S01]  /*0340*/  IMAD.IADD R2, R4, 0x1, R3 ;  /* 0x0000000104027824 */ /* 0x000fe200078e0203 */
[----:B-1-3--:R-:W-:Y:S06]  /*0350*/  @!P0 BRA `(.L_x_0) ;  /* 0x0000000000148947 */ /* 0x00afec0003800000 */
[----:B------:R-:W-:Y:S01]  /*0360*/  MOV R18, RZ ;  /* 0x000000ff00127202 */ /* 0x000fe20000000f00 */
[----:B------:R-:W-:Y:S01]  /*0370*/  IMAD.U32 R9, RZ, RZ, UR18 ;  /* 0x00000012ff097e24 */ /* 0x000fe2000f8e00ff */
[----:B------:R-:W-:-:S07]  /*0380*/  MOV R10, 0x3a0 ;  /* 0x000003a0000a7802 */ /* 0x000fce0000000f00 */
[----:B------:R-:W-:Y:S05]  /*0390*/  CALL.REL.NOINC `($__internal_0_$__cuda_sm3x_div_rn_noftz_f32_slowpath) ;  /* 0x0000001c007c7944 */ /* 0x000fea0003c00000 */
[----:B------:R-:W-:-:S07]  /*03a0*/  IMAD.MOV.U32 R0, RZ, RZ, R9 ;  /* 0x000000ffff007224 */ /* 0x000fce00078e0009 */
.L_x_0:
[----:B------:R-:W0:Y:S01]  /*03b0*/  LDCU UR5, c[0x0][0x38c] ;  /* 0x00007180ff0577ac */ /* 0x000e220008000800 */
[----:B------:R-:W-:Y:S01]  /*03c0*/  ULOP3.LUT UR4, UR4, 0xffff, URZ, 0xc0, !UPT ;  /* 0x0000ffff04047892 */ /* 0x000fe2000f8ec0ff */
[----:B------:R-:W1:Y:S03]  /*03d0*/  LDCU.64 UR16, c[0x0][0x358] ;  /* 0x00006b00ff1077ac */ /* 0x000e660008000a00 */
[----:B------:R-:W-:-:S04]  /*03e0*/  USHF.R.U32.HI UR4, URZ, 0x2, UR4 ;  /* 0x00000002ff047899 */ /* 0x000fc80008011604 */
[----:B------:R-:W-:Y:S02]  /*03f0*/  USHF.L.U32 UR4, UR4, 0x2, URZ ;  /* 0x0000000204047899 */ /* 0x000fe400080006ff */
[----:B0-----:R-:W-:Y:S02]  /*0400*/  UISETP.LT.AND UP0, UPT, UR5, 0x40, UPT ;  /* 0x000000400500788c */ /* 0x001fe4000bf01270 */
[----:B------:R-:W-:Y:S02]  /*0410*/  ULOP3.LUT UR19, UR5, 0x7ffffffe, URZ, 0xc0, !UPT ;  /* 0x7ffffffe05137892 */ /* 0x000fe4000f8ec0ff */
[----:B------:R-:W-:Y:S02]  /*0420*/  UIMAD UR20, UR5, 0x3, URZ ;  /* 0x00000003051478a4 */ /* 0x000fe4000f8e02ff */
[----:B------:R-:W-:Y:S02]  /*0430*/  USEL UR5, UR5, 0x40, UP0 ;  /* 0x0000004005057887 */ /* 0x000fe40008000000 */
[----:B------:R-:W-:-:S02]  /*0440*/  ULOP3.LUT UR4, UR4, 0x7c, URZ, 0xe2, !UPT ;  /* 0x0000007c04047892 */ /* 0x000fc4000f8ee2ff */
[----:B------:R-:W-:Y:S02]  /*0450*/  ULOP3.LUT UR23, UR5, 0x3, URZ, 0xc0, !UPT ;  /* 0x0000000305177892 */ /* 0x000fe4000f8ec0ff */
[----:B------:R-:W-:Y:S02]  /*0460*/  ULOP3.LUT UR11, UR5, 0x7c, URZ, 0xc0, !UPT ;  /* 0x0000007c050b7892 */ /* 0x000fe4000f8ec0ff */
[----:B-1----:R-:W-:-:S12]  /*0470*/  UIADD3 UR15, UPT, UPT, -UR4, URZ, URZ ;  /* 0x000000ff040f7290 */ /* 0x002fd8000fffe1ff */
.L_x_29:
[----:B0-----:R-:W0:Y:S01]  /*0480*/  S2R R3, SR_TID.X ;  /* 0x0000000000037919 */ /* 0x001e220000002100 */
[----:B-1----:R-:W1:Y:S01]  /*0490*/  LDC R11, c[0x0][0x384] ;  /* 0x0000e100ff0b7b82 */ /* 0x002e620000000800 */
[----:B------:R-:W-:Y:S01]  /*04a0*/  BSSY.RECONVERGENT B0, `(.L_x_1) ;  /* 0x0000012000007945 */ /* 0x000fe20003800200 */
[C---:B0-----:R-:W-:Y:S02]  /*04b0*/  ISETP.NE.AND P2, PT, R3.reuse, RZ, PT ;  /* 0x000000ff0300720c */ /* 0x041fe40003f45270 */
[----:B-1----:R-:W-:-:S11]  /*04c0*/  ISETP.GE.AND P3, PT, R3, R11, PT ;  /* 0x0000000b0300720c */ /* 0x002fd60003f66270 */
[----:B------:R-:W0:Y:S08]  /*04d0*/  @!P2 LDC R7, c[0x0][0x388] ;  /* 0x0000e200ff07ab82 */ /* 0x000e300000000800 */
[----:B--23--:R-:W1:Y:S01]  /*04e0*/  @!P2 LDC.64 R4, c[0x0][0x3a0] ;  /* 0x0000e800ff04ab82 */ /* 0x00ce620000000a00 */
[----:B0-----:R-:W-:-:S04]  /*04f0*/  @!P2 IMAD R7, R7, UR6, RZ ;  /* 0x000000060707ac24 */ /* 0x001fc8000f8e02ff */
[----:B-1----:R-:W-:-:S05]  /*0500*/  @!P2 IMAD.WIDE R4, R7, 0x4, R4 ;  /* 0x000000040704a825 */ /* 0x002fca00078e0204 */
[----:B------:R0:W-:Y:S01]  /*0510*/  @!P2 STG.E desc[UR16][R4.64], RZ ;  /* 0x000000ff0400a986 */ /* 0x0001e2000c101910 */
[----:B------:R-:W-:Y:S05]  /*0520*/  @P3 BRA `(.L_x_2) ;  /* 0x0000000000243947 */ /* 0x000fea0003800000 */
[----:B------:R-:W1:Y:S01]  /*0530*/  LDC.64 R6, c[0x0][0x398] ;  /* 0x0000e600ff067b82 */ /* 0x000e620000000a00 */
[----:B------:R-:W-:Y:S01]  /*0540*/  MOV R8, R3 ;  /* 0x0000000300087202 */ /* 0x000fe20000000f00 */
[----:B------:R-:W-:-:S07]  /*0550*/  IMAD.MOV.U32 R9, RZ, RZ, 0x7e967699 ;  /* 0x7e967699ff097424 */ /* 0x000fce00078e00ff */
.L_x_3:
[----:B0-2---:R-:W-:Y:S02]  /*0560*/  IMAD R5, R11, UR12, R8 ;  /* 0x0000000c0b057c24 */ /* 0x005fe4000f8e0208 */
[----:B------:R-:W-:Y:S02]  /*0570*/  VIADD R8, R8, UR21 ;  /* 0x0000001508087c36 */ /* 0x000fe40008000000 */
[----:B-1----:R-:W-:-:S03]  /*0580*/  IMAD.WIDE.U32 R4, R5, 0x4, R6 ;  /* 0x0000000405047825 */ /* 0x002fc600078e0006 */
[----:B------:R-:W-:Y:S02]  /*0590*/  ISETP.GE.AND P0, PT, R8, R11, PT ;  /* 0x0000000b0800720c */ /* 0x000fe40003f06270 */
[----:B------:R2:W-:Y:S11]  /*05a0*/  STG.E desc[UR16][R4.64], R9 ;  /* 0x0000000904007986 */ /* 0x0005f6000c101910 */
[----:B------:R-:W-:Y:S05]  /*05b0*/  @!P0 BRA `(.L_x_3) ;  /* 0xfffffffc00e88947 */ /* 0x000fea000383ffff */
.L_x_2:
[----:B------:R-:W-:Y:S05]  /*05c0*/  BSYNC.RECONVERGENT B0 ;  /* 0x0000000000007941 */ /* 0x000fea0003800200 */
.L_x_1:
[----:B------:R-:W-:Y:S01]  /*05d0*/  UISETP.LT.AND UP0, UPT, UR7, 0xb40, UPT ;  /* 0x00000b400700788c */ /* 0x000fe2000bf01270 */
[----:B------:R-:W-:Y:S03]  /*05e0*/  BSSY.RECONVERGENT B0, `(.L_x_4) ;  /* 0x0000047000007945 */ /* 0x000fe60003800200 */
[----:B------:R-:W-:-:S04]  /*05f0*/  USEL UR4, UR7, 0xb40, UP0 ;  /* 0x00000b4007047887 */ /* 0x000fc80008000000 */
[----:B------:R-:W-:-:S06]  /*0600*/  UIMAD UR4, UR4, 0x3, URZ ;  /* 0x00000003040478a4 */ /* 0x000fcc000f8e02ff */
[----:B------:R-:W-:-:S13]  /*0610*/  ISETP.GE.AND P0, PT, R3, UR4, PT ;  /* 0x0000000403007c0c */ /* 0x000fda000bf06270 */
[----:B------:R-:W-:Y:S05]  /*0620*/  @P0 BRA `(.L_x_5) ;  /* 0x0000000400080947 */ /* 0x000fea0003800000 */
[----:B------:R-:W-:Y:S01]  /*0630*/  LOP3.LUT R10, R2, 0x3, RZ, 0xc0, !PT ;  /* 0x00000003020a7812 */ /* 0x000fe200078ec0ff */
[----:B------:R-:W-:Y:S01]  /*0640*/  IMAD.U32 R6, RZ, RZ, UR6 ;  /* 0x00000006ff067e24 */ /* 0x000fe2000f8e00ff */
[----:B0-2---:R-:W-:Y:S01]  /*0650*/  MOV R4, UR21 ;  /* 0x0000001500047c02 */ /* 0x005fe20008000f00 */
[----:B------:R-:W-:Y:S01]  /*0660*/  BSSY.RECONVERGENT B1, `(.L_x_6) ;  /* 0x0000021000017945 */ /* 0x000fe20003800200 */
[----:B------:R-:W-:Y:S01]  /*0670*/  ISETP.NE.AND P1, PT, R10, 0x3, PT ;  /* 0x000000030a00780c */ /* 0x000fe20003f25270 */
[----:B------:R-:W-:Y:S01]  /*0680*/  IMAD.MOV.U32 R5, RZ, RZ, R3 ;  /* 0x000000ffff057224 */ /* 0x000fe200078e0003 */
[----:B------:R-:W-:Y:S01]  /*0690*/  ISETP.GE.U32.AND P0, PT, R2, 0x3, PT ;  /* 0x000000030200780c */ /* 0x000fe20003f06070 */
[----:B------:R-:W-:Y:S01]  /*06a0*/  IMAD R6, R6, UR7, RZ ;  /* 0x0000000706067c24 */ /* 0x000fe2000f8e02ff */
[----:B------:R-:W-:-:S09]  /*06b0*/  SHF.L.U32 R4, R4, 0x2, RZ ;  /* 0x0000000204047819 */ /* 0x000fd200000006ff */
[----:B------:R-:W-:Y:S05]  /*06c0*/  @!P1 BRA `(.L_x_7) ;  /* 0x0000000000689947 */ /* 0x000fea0003800000 */
[----:B------:R-:W0:Y:S01]  /*06d0*/  LDC.64 R8, c[0x0][0x390] ;  /* 0x0000e400ff087b82 */ /* 0x000e220000000a00 */
[----:B------:R-:W-:-:S04]  /*06e0*/  IMAD R5, R6, 0x3, R3 ;  /* 0x0000000306057824 */ /* 0x000fc800078e0203 */
[----:B0-----:R-:W-:-:S05]  /*06f0*/  IMAD.WIDE R8, R5, 0x4, R8 ;  /* 0x0000000405087825 */ /* 0x001fca00078e0208 */
[----:B------:R-:W2:Y:S01]  /*0700*/  LDG.E.CONSTANT R7, desc[UR16][R8.64] ;  /* 0x0000001008077981 */ /* 0x000ea2000c1e9900 */
[----:B------:R-:W0:Y:S01]  /*0710*/  S2UR UR8, SR_CgaCtaId ;  /* 0x00000000000879c3 */ /* 0x000e220000008800 */
[----:B------:R-:W-:Y:S01]  /*0720*/  UMOV UR5, 0x400 ;  /* 0x0000040000057882 */ /* 0x000fe20000000000 */
[----:B------:R-:W-:Y:S01]  /*0730*/  ISETP.NE.AND P1, PT, R10, RZ, PT ;  /* 0x000000ff0a00720c */ /* 0x000fe20003f25270 */
[----:B------:R-:W-:Y:S01]  /*0740*/  UIADD3 UR5, UPT, UPT, UR5, 0x1000, URZ ;  /* 0x0000100005057890 */ /* 0x000fe2000fffe0ff */
[----:B------:R-:W-:-:S03]  /*0750*/  VIADD R5, R3, UR21 ;  /* 0x0000001503057c36 */ /* 0x000fc60008000000 */
[----:B0-----:R-:W-:-:S06]  /*0760*/  ULEA UR5, UR8, UR5, 0x18 ;  /* 0x0000000508057291 */ /* 0x001fcc000f8ec0ff */
[----:B------:R-:W-:-:S05]  /*0770*/  LEA R12, R3, UR5, 0x2 ;  /* 0x00000005030c7c11 */ /* 0x000fca000f8e10ff */
[----:B--2---:R0:W-:Y:S01]  /*0780*/  STS [R12], R7 ;  /* 0x000000070c007388 */ /* 0x0041e20000000800 */
[----:B------:R-:W-:Y:S05]  /*0790*/  @!P1 BRA `(.L_x_7) ;  /* 0x0000000000349947 */ /* 0x000fea0003800000 */
[----:B------:R-:W-:Y:S02]  /*07a0*/  ISETP.NE.AND P1, PT, R10, 0x1, PT ;  /* 0x000000010a00780c */ /* 0x000fe40003f25270 */
[----:B------:R-:W-:-:S05]  /*07b0*/  IADD3 R8, P4, PT, R4, R8, RZ ;  /* 0x0000000804087210 */ /* 0x000fca0007f9e0ff */
[----:B------:R-:W-:-:S06]  /*07c0*/  IMAD.X R9, RZ, RZ, R9, P4 ;  /* 0x000000ffff097224 */ /* 0x000fcc00020e0609 */
[----:B------:R-:W-:Y:S02]  /*07d0*/  @P1 IADD3 R10, P4, PT, R4, R8, RZ ;  /* 0x00000008040a1210 */ /* 0x000fe40007f9e0ff */
[----:B------:R-:W2:Y:S02]  /*07e0*/  LDG.E.CONSTANT R8, desc[UR16][R8.64] ;  /* 0x0000001008087981 */ /* 0x000ea4000c1e9900 */
[----:B------:R-:W-:-:S05]  /*07f0*/  @P1 IADD3.X R11, PT, PT, RZ, R9, RZ, P4, !PT ;  /* 0x00000009ff0b1210 */ /* 0x000fca00027fe4ff */
[----:B------:R-:W3:Y:S01]  /*0800*/  @P1 LDG.E.CONSTANT R10, desc[UR16][R10.64] ;  /* 0x000000100a0a1981 */ /* 0x000ee2000c1e9900 */
[----:B0-----:R-:W-:-:S04]  /*0810*/  IMAD.IADD R7, R12, 0x1, R4 ;  /* 0x000000010c077824 */ /* 0x001fc800078e0204 */
[----:B------:R-:W-:Y:S01]  /*0820*/  IMAD.IADD R13, R4, 0x1, R7 ;  /* 0x00000001040d7824 */ /* 0x000fe200078e0207 */
[----:B------:R-:W-:-:S05]  /*0830*/  IADD3 R5, PT, PT, R5, UR21, RZ ;  /* 0x0000001505057c10 */ /* 0x000fca000fffe0ff */
[----:B------:R-:W-:Y:S01]  /*0840*/  @P1 VIADD R5, R5, UR21 ;  /* 0x0000001505051c36 */ /* 0x000fe20008000000 */
[----:B--2---:R1:W-:Y:S04]  /*0850*/  STS [R7], R8 ;  /* 0x0000000807007388 */ /* 0x0043e80000000800 */
[----:B---3--:R1:W-:Y:S02]  /*0860*/  @P1 STS [R13], R10 ;  /* 0x0000000a0d001388 */ /* 0x0083e40000000800 */
.L_x_7:
[----:B------:R-:W-:Y:S05]  /*0870*/  BSYNC.RECONVERGENT B1 ;  /* 0x0000000000017941 */ /* 0x000fea0003800200 */
.L_x_6:
[----:B------:R-:W-:Y:S05]  /*0880*/  @!P0 BRA `(.L_x_5) ;  /* 0x0000000000708947 */ /* 0x000fea0003800000 */
[----:B-1----:R-:W1:Y:S01]  /*0890*/  S2R R10, SR_CgaCtaId ;  /* 0x00000000000a7919 */ /* 0x002e620000008800 */
[----:B------:R-:W2:Y:S01]  /*08a0*/  LDC.64 R8, c[0x0][0x390] ;  /* 0x0000e400ff087b82 */ /* 0x000ea20000000a00 */
[----:B0-----:R-:W-:-:S05]  /*08b0*/  MOV R7, 0x400 ;  /* 0x0000040000077802 */ /* 0x001fca0000000f00 */
[----:B------:R-:W-:-:S05]  /*08c0*/  VIADD R7, R7, 0x1000 ;  /* 0x0000100007077836 */ /* 0x000fca0000000000 */
[----:B-1----:R-:W-:-:S07]  /*08d0*/  LEA R18, R10, R7, 0x18 ;  /* 0x000000070a127211 */ /* 0x002fce00078ec0ff */
.L_x_8:
[----:B------:R-:W-:-:S04]  /*08e0*/  IMAD R13, R6, 0x3, R5 ;  /* 0x00000003060d7824 */ /* 0x000fc800078e0205 */
[----:B0-2---:R-:W-:-:S03]  /*08f0*/  IMAD.WIDE R12, R13, 0x4, R8 ;  /* 0x000000040d0c7825 */ /* 0x005fc600078e0208 */
[----:B------:R-:W-:-:S03]  /*0900*/  IADD3 R14, P0, PT, R4, R12, RZ ;  /* 0x0000000c040e7210 */ /* 0x000fc60007f1e0ff */
[----:B------:R-:W2:Y:S01]  /*0910*/  LDG.E.CONSTANT R12, desc[UR16][R12.64] ;  /* 0x000000100c0c7981 */ /* 0x000ea2000c1e9900 */
[----:B------:R-:W-:Y:S02]  /*0920*/  IADD3.X R15, PT, PT, RZ, R13, RZ, P0, !PT ;  /* 0x0000000dff0f7210 */ /* 0x000fe400007fe4ff */
[----:B------:R-:W-:-:S03]  /*0930*/  IADD3 R16, P0, PT, R4, R14, RZ ;  /* 0x0000000e04107210 */ /* 0x000fc60007f1e0ff */
[----:B------:R-:W3:Y:S02]  /*0940*/  LDG.E.CONSTANT R14, desc[UR16][R14.64] ;  /* 0x000000100e0e7981 */ /* 0x000ee4000c1e9900 */
[----:B------:R-:W-:Y:S01]  /*0950*/  IMAD.X R17, RZ, RZ, R15, P0 ;  /* 0x000000ffff117224 */ /* 0x000fe200000e060f */
[----:B------:R-:W-:-:S04]  /*0960*/  IADD3 R10, P0, PT, R4, R16, RZ ;  /* 0x00000010040a7210 */ /* 0x000fc80007f1e0ff */
[----:B------:R-:W4:Y:S01]  /*0970*/  LDG.E.CONSTANT R16, desc[UR16][R16.64] ;  /* 0x0000001010107981 */ /* 0x000f22000c1e9900 */
[----:B------:R-:W-:-:S05]  /*0980*/  IMAD.X R11, RZ, RZ, R17, P0 ;  /* 0x000000ffff0b7224 */ /* 0x000fca00000e0611 */
[----:B------:R-:W5:Y:S01]  /*0990*/  LDG.E.CONSTANT R10, desc[UR16][R10.64] ;  /* 0x000000100a0a7981 */ /* 0x000f62000c1e9900 */
[----:B------:R-:W-:-:S05]  /*09a0*/  LEA R7, R5, R18, 0x2 ;  /* 0x0000001205077211 */ /* 0x000fca00078e10ff */
[----:B------:R-:W-:-:S04]  /*09b0*/  IMAD.IADD R19, R4, 0x1, R7 ;  /* 0x0000000104137824 */ /* 0x000fc800078e0207 */
[----:B------:R-:W-:-:S05]  /*09c0*/  IMAD.IADD R21, R4, 0x1, R19 ;  /* 0x0000000104157824 */ /* 0x000fca00078e0213 */
[C---:B------:R-:W-:Y:S01]  /*09d0*/  IADD3 R23, PT, PT, R4.reuse, R21, RZ ;  /* 0x0000001504177210 */ /* 0x040fe20007ffe0ff */
[----:B------:R-:W-:-:S05]  /*09e0*/  IMAD.IADD R5, R4, 0x1, R5 ;  /* 0x0000000104057824 */ /* 0x000fca00078e0205 */
[----:B------:R-:W-:Y:S01]  /*09f0*/  ISETP.GE.AND P0, PT, R5, UR4, PT ;  /* 0x0000000405007c0c */ /* 0x000fe2000bf06270 */
[----:B--2---:R0:W-:Y:S04]  /*0a00*/  STS [R7], R12 ;  /* 0x0000000c07007388 */ /* 0x0041e80000000800 */
[----:B---3--:R0:W-:Y:S04]  /*0a10*/  STS [R19], R14 ;  /* 0x0000000e13007388 */ /* 0x0081e80000000800 */
[----:B----4-:R0:W-:Y:S04]  /*0a20*/  STS [R21], R16 ;  /* 0x0000001015007388 */ /* 0x0101e80000000800 */
[----:B-----5:R0:W-:Y:S01]  /*0a30*/  STS [R23], R10 ;  /* 0x0000000a17007388 */ /* 0x0201e20000000800 */
[----:B------:R-:W-:Y:S05]  /*0a40*/  @!P0 BRA `(.L_x_8) ;  /* 0xfffffffc00a48947 */ /* 0x000fea000383ffff */
.L_x_5:
[----:B------:R-:W-:Y:S05]  /*0a50*/  BSYNC.RECONVERGENT B0 ;  /* 0x0000000000007941 */ /* 0x000fea0003800200 */
.L_x_4:
[----:B------:R-:W3:Y:S02]  /*0a60*/  LDCU UR4, c[0x0][0x388] ;  /* 0x00007100ff0477ac */ /* 0x000ee40008000800 */
[----:B---3--:R-:W-:Y:S01]  /*0a70*/  UISETP.GE.AND UP0, UPT, UR4, 0x1, UPT ;  /* 0x000000010400788c */ /* 0x008fe2000bf06270 */
[----:B------:R-:W-:Y:S08]  /*0a80*/  BAR.SYNC.DEFER_BLOCKING 0x0 ;  /* 0x0000000000007b1d */ /* 0x000ff00000010000 */
[----:B------:R-:W-:Y:S05]  /*0a90*/  BRA.U !UP0, `(.L_x_9) ;  /* 0x0000001508a87547 */ /* 0x000fea000b800000 */
[----:B------:R-:W-:Y:S01]  /*0aa0*/  IMAD.MOV.U32 R6, RZ, RZ, RZ ;  /* 0x000000ffff067224 */ /* 0x000fe200078e00ff */
[----:B------:R-:W-:Y:S01]  /*0ab0*/  UIMAD UR24, UR7, UR6, URZ ;  /* 0x00000006071872a4 */ /* 0x000fe2000f8e02ff */
[----:B------:R-:W-:-:S11]  /*0ac0*/  UMOV UR4, URZ ;  /* 0x000000ff00047c82 */ /* 0x000fd60008000000 */
.L_x_28:
[----:B---3--:R-:W3:Y:S02]  /*0ad0*/  LDCU UR25, c[0x0][0x38c] ;  /* 0x00007180ff1977ac */ /* 0x008ee40008000800 */
[----:B---3--:R-:W-:-:S09]  /*0ae0*/  UISETP.GE.AND UP0, UPT, UR25, 0x1, UPT ;  /* 0x000000011900788c */ /* 0x008fd2000bf06270 */
[----:B------:R-:W-:Y:S05]  /*0af0*/  BRA.U !UP0, `(.L_x_10) ;  /* 0x00000005086c7547 */ /* 0x000fea000b800000 */
[----:B0-2---:R-:W0:Y:S01]  /*0b00*/  LDC R5, c[0x0][0x384] ;  /* 0x0000e100ff057b82 */ /* 0x005e220000000800 */
[----:B------:R-:W-:Y:S01]  /*0b10*/  UISETP.GE.AND UP0, UPT, UR25, 0x4, UPT ;  /* 0x000000041900788c */ /* 0x000fe2000bf06270 */
[----:B-1----:R-:W-:Y:S02]  /*0b20*/  HFMA2 R7, -RZ, RZ, 0, 0 ;  /* 0x00000000ff077431 */ /* 0x002fe400000001ff */
[----:B0-----:R-:W-:-:S06]  /*0b30*/  IMAD R20, R5, UR6, R6 ;  /* 0x0000000605147c24 */ /* 0x001fcc000f8e0206 */
[----:B------:R-:W-:Y:S05]  /*0b40*/  BRA.U !UP0, `(.L_x_11) ;  /* 0x0000000108bc7547 */ /* 0x000fea000b800000 */
[----:B------:R-:W0:Y:S01]  /*0b50*/  S2UR UR10, SR_CgaCtaId ;  /* 0x00000000000a79c3 */ /* 0x000e220000008800 */
[----:B------:R-:W-:Y:S01]  /*0b60*/  UMOV UR9, 0x400 ;  /* 0x0000040000097882 */ /* 0x000fe20000000000 */
[----:B------:R-:W-:Y:S01]  /*0b70*/  IMAD R7, R20, UR20, RZ ;  /* 0x0000001414077c24 */ /* 0x000fe2000f8e02ff */
[----:B------:R-:W-:Y:S02]  /*0b80*/  UIADD3 UR5, UPT, UPT, UR9, 0x9700, URZ ;  /* 0x0000970009057890 */ /* 0x000fe4000fffe0ff */
[----:B------:R-:W-:Y:S02]  /*0b90*/  UIADD3 UR8, UPT, UPT, UR9, 0x9800, URZ ;  /* 0x0000980009087890 */ /* 0x000fe4000fffe0ff */
[----:B------:R-:W-:Y:S02]  /*0ba0*/  UIADD3 UR9, UPT, UPT, UR9, 0x9900, URZ ;  /* 0x0000990009097890 */ /* 0x000fe4000fffe0ff */
[----:B0-----:R-:W-:Y:S02]  /*0bb0*/  ULEA UR5, UR10, UR5, 0x18 ;  /* 0x000000050a057291 */ /* 0x001fe4000f8ec0ff */
[----:B------:R-:W-:-:S02]  /*0bc0*/  ULEA UR8, UR10, UR8, 0x18 ;  /* 0x000000080a087291 */ /* 0x000fc4000f8ec0ff */
[----:B------:R-:W-:Y:S02]  /*0bd0*/  ULEA UR9, UR10, UR9, 0x18 ;  /* 0x000000090a097291 */ /* 0x000fe4000f8ec0ff */
[----:B------:R-:W-:Y:S02]  /*0be0*/  UIADD3 UR5, UPT, UPT, UR5, 0x8, URZ ;  /* 0x0000000805057890 */ /* 0x000fe4000fffe0ff */
[----:B------:R-:W-:Y:S02]  /*0bf0*/  UIADD3 UR8, UPT, UPT, UR8, 0x8, URZ ;  /* 0x0000000808087890 */ /* 0x000fe4000fffe0ff */
[----:B------:R-:W-:Y:S01]  /*0c00*/  UIADD3 UR9, UPT, UPT, UR9, 0x8, URZ ;  /* 0x0000000809097890 */ /* 0x000fe2000fffe0ff */
[----:B------:R-:W-:-:S11]  /*0c10*/  UMOV UR10, UR15 ;  /* 0x0000000f000a7c82 */ /* 0x000fd60008000000 */
.L_x_12:
[----:B0-----:R-:W0:Y:S02]  /*0c20*/  LDC.64 R4, c[0x0][0x390] ;  /* 0x0000e400ff047b82 */ /* 0x001e240000000a00 */
[----:B0-----:R-:W-:-:S05]  /*0c30*/  IMAD.WIDE R4, R7, 0x4, R4 ;  /* 0x0000000407047825 */ /* 0x001fca00078e0204 */
[----:B------:R-:W2:Y:S04]  /*0c40*/  LDG.E.CONSTANT R19, desc[UR16][R4.64] ;  /* 0x0000001004137981 */ /* 0x000ea8000c1e9900 */
[----:B------:R-:W3:Y:S04]  /*0c50*/  LDG.E.CONSTANT R8, desc[UR16][R4.64+0x4] ;  /* 0x0000041004087981 */ /* 0x000ee8000c1e9900 */
[----:B------:R-:W4:Y:S04]  /*0c60*/  LDG.E.CONSTANT R9, desc[UR16][R4.64+0x8] ;  /* 0x0000081004097981 */ /* 0x000f28000c1e9900 */
[----:B------:R-:W5:Y:S04]  /*0c70*/  LDG.E.CONSTANT R10, desc[UR16][R4.64+0xc] ;  /* 0x00000c10040a7981 */ /* 0x000f68000c1e9900 */
[----:B------:R-:W5:Y:S04]  /*0c80*/  LDG.E.CONSTANT R11, desc[UR16][R4.64+0x10] ;  /* 0x00001010040b7981 */ /* 0x000f68000c1e9900 */
[----:B------:R-:W5:Y:S04]  /*0c90*/  LDG.E.CONSTANT R12, desc[UR16][R4.64+0x14] ;  /* 0x00001410040c7981 */ /* 0x000f68000c1e9900 */
[----:B------:R-:W5:Y:S04]  /*0ca0*/  LDG.E.CONSTANT R13, desc[UR16][R4.64+0x18] ;  /* 0x00001810040d7981 */ /* 0x000f68000c1e9900 */
[----:B------:R-:W5:Y:S04]  /*0cb0*/  LDG.E.CONSTANT R14, desc[UR16][R4.64+0x1c] ;  /* 0x00001c10040e7981 */ /* 0x000f68000c1e9900 */
[----:B------:R-:W5:Y:S04]  /*0cc0*/  LDG.E.CONSTANT R15, desc[UR16][R4.64+0x20] ;  /* 0x00002010040f7981 */ /* 0x000f68000c1e9900 */
[----:B------:R-:W5:Y:S04]  /*0cd0*/  LDG.E.CONSTANT R16, desc[UR16][R4.64+0x24] ;  /* 0x0000241004107981 */ /* 0x000f68000c1e9900 */
[----:B------:R-:W5:Y:S04]  /*0ce0*/  LDG.E.CONSTANT R17, desc[UR16][R4.64+0x28] ;  /* 0x0000281004117981 */ /* 0x000f68000c1e9900 */
[----:B------:R-:W5:Y:S01]  /*0cf0*/  LDG.E.CONSTANT R18, desc[UR16][R4.64+0x2c] ;  /* 0x00002c1004127981 */ /* 0x000f62000c1e9900 */
[----:B------:R-:W-:Y:S01]  /*0d00*/  UIADD3 UR10, UPT, UPT, UR10, 0x4, URZ ;  /* 0x000000040a0a7890 */ /* 0x000fe2000fffe0ff */
[----:B------:R-:W-:-:S03]  /*0d10*/  VIADD R7, R7, 0xc ;  /* 0x0000000c07077836 */ /* 0x000fc60000000000 */
[----:B------:R-:W-:Y:S01]  /*0d20*/  UISETP.NE.AND UP0, UPT, UR10, URZ, UPT ;  /* 0x000000ff0a00728c */ /* 0x000fe2000bf05270 */
[----:B--2---:R0:W-:Y:S04]  /*0d30*/  STS [UR5+-0x8], R19 ;  /* 0xfffff813ff007988 */ /* 0x0041e80008000805 */
[----:B---3--:R0:W-:Y:S04]  /*0d40*/  STS [UR8+-0x8], R8 ;  /* 0xfffff808ff007988 */ /* 0x0081e80008000808 */
[----:B----4-:R0:W-:Y:S04]  /*0d50*/  STS [UR9+-0x8], R9 ;  /* 0xfffff809ff007988 */ /* 0x0101e80008000809 */
[----:B-----5:R0:W-:Y:S04]  /*0d60*/  STS [UR5+-0x4], R10 ;  /* 0xfffffc0aff007988 */ /* 0x0201e80008000805 */
[----:B------:R0:W-:Y:S04]  /*0d70*/  STS [UR8+-0x4], R11 ;  /* 0xfffffc0bff007988 */ /* 0x0001e80008000808 */
[----:B------:R0:W-:Y:S04]  /*0d80*/  STS [UR9+-0x4], R12 ;  /* 0xfffffc0cff007988 */ /* 0x0001e80008000809 */
[----:B------:R0:W-:Y:S04]  /*0d90*/  STS [UR5], R13 ;  /* 0x0000000dff007988 */ /* 0x0001e80008000805 */
[----:B------:R0:W-:Y:S04]  /*0da0*/  STS [UR8], R14 ;  /* 0x0000000eff007988 */ /* 0x0001e80008000808 */
[----:B------:R0:W-:Y:S04]  /*0db0*/  STS [UR9], R15 ;  /* 0x0000000fff007988 */ /* 0x0001e80008000809 */
[----:B------:R0:W-:Y:S01]  /*0dc0*/  STS [UR5+0x4], R16 ;  /* 0x00000410ff007988 */ /* 0x0001e20008000805 */
[----:B------:R-:W-:-:S03]  /*0dd0*/  UIADD3 UR5, UPT, UPT, UR5, 0x10, URZ ;  /* 0x0000001005057890 */ /* 0x000fc6000fffe0ff */
[----:B------:R0:W-:Y:S01]  /*0de0*/  STS [UR8+0x4], R17 ;  /* 0x00000411ff007988 */ /* 0x0001e20008000808 */
[----:B------:R-:W-:-:S03]  /*0df0*/  UIADD3 UR8, UPT, UPT, UR8, 0x10, URZ ;  /* 0x0000001008087890 */ /* 0x000fc6000fffe0ff */
[----:B------:R0:W-:Y:S01]  /*0e00*/  STS [UR9+0x4], R18 ;  /* 0x00000412ff007988 */ /* 0x0001e20008000809 */
[----:B------:R-:W-:Y:S01]  /*0e10*/  UIADD3 UR9, UPT, UPT, UR9, 0x10, URZ ;  /* 0x0000001009097890 */ /* 0x000fe2000fffe0ff */
[----:B------:R-:W-:Y:S11]  /*0e20*/  BRA.U UP0, `(.L_x_12) ;  /* 0xfffffffd007c7547 */ /* 0x000ff6000b83ffff */
[----:B------:R-:W-:-:S07]  /*0e30*/  IMAD.U32 R7, RZ, RZ, UR11 ;  /* 0x0000000bff077e24 */ /* 0x000fce000f8e00ff */
.L_x_11:
[----:B------:R-:W-:-:S09]  /*0e40*/  UISETP.NE.AND UP0, UPT, UR23, URZ, UPT ;  /* 0x000000ff1700728c */ /* 0x000fd2000bf05270 */
[----:B------:R-:W-:Y:S05]  /*0e50*/  BRA.U !UP0, `(.L_x_10) ;  /* 0x0000000108947547 */ /* 0x000fea000b800000 */
[----:B------:R-:W1:Y:S01]  /*0e60*/  LDC.64 R4, c[0x0][0x390] ;  /* 0x0000e400ff047b82 */ /* 0x000e620000000a00 */
[----:B0-----:R-:W-:-:S04]  /*0e70*/  IMAD R8, R20, UR25, R7 ;  /* 0x0000001914087c24 */ /* 0x001fc8000f8e0207 */
[----:B------:R-:W-:-:S04]  /*0e80*/  IMAD R9, R8, 0x3, RZ ;  /* 0x0000000308097824 */ /* 0x000fc800078e02ff */
[----:B-1----:R-:W-:-:S05]  /*0e90*/  IMAD.WIDE R4, R9, 0x4, R4 ;  /* 0x0000000409047825 */ /* 0x002fca00078e0204 */
[----:B------:R-:W2:Y:S04]  /*0ea0*/  LDG.E.CONSTANT R8, desc[UR16][R4.64] ;  /* 0x0000001004087981 */ /* 0x000ea8000c1e9900 */
[----:B------:R-:W3:Y:S04]  /*0eb0*/  LDG.E.CONSTANT R9, desc[UR16][R4.64+0x4] ;  /* 0x0000041004097981 */ /* 0x000ee8000c1e9900 */
[----:B------:R-:W4:Y:S01]  /*0ec0*/  LDG.E.CONSTANT R10, desc[UR16][R4.64+0x8] ;  /* 0x00000810040a7981 */ /* 0x000f22000c1e9900 */
[----:B------:R-:W-:Y:S01]  /*0ed0*/  MOV R11, 0x400 ;  /* 0x00000400000b7802 */ /* 0x000fe20000000f00 */
[----:B------:R-:W-:Y:S01]  /*0ee0*/  UISETP.NE.AND UP0, UPT, UR23, 0x1, UPT ;  /* 0x000000011700788c */ /* 0x000fe2000bf05270 */
[----:B------:R-:W0:Y:S02]  /*0ef0*/  S2R R13, SR_CgaCtaId ;  /* 0x00000000000d7919 */ /* 0x000e240000008800 */
[C---:B------:R-:W-:Y:S01]  /*0f00*/  IADD3 R12, PT, PT, R11.reuse, 0x9700, RZ ;  /* 0x000097000b0c7810 */ /* 0x040fe20007ffe0ff */
[----:B------:R-:W-:-:S02]  /*0f10*/  VIADD R14, R11, 0x9800 ;  /* 0x000098000b0e7836 */ /* 0x000fc40000000000 */
[----:B------:R-:W-:Y:S01]  /*0f20*/  VIADD R16, R11, 0x9900 ;  /* 0x000099000b107836 */ /* 0x000fe20000000000 */
[C---:B0-----:R-:W-:Y:S02]  /*0f30*/  LEA R12, R13.reuse, R12, 0x18 ;  /* 0x0000000c0d0c7211 */ /* 0x041fe400078ec0ff */
[C---:B------:R-:W-:Y:S02]  /*0f40*/  LEA R14, R13.reuse, R14, 0x18 ;  /* 0x0000000e0d0e7211 */ /* 0x040fe400078ec0ff */
[----:B------:R-:W-:Y:S02]  /*0f50*/  LEA R16, R13, R16, 0x18 ;  /* 0x000000100d107211 */ /* 0x000fe400078ec0ff */
[C---:B------:R-:W-:Y:S01]  /*0f60*/  LEA R13, R7.reuse, R12, 0x2 ;  /* 0x0000000c070d7211 */ /* 0x040fe200078e10ff */
[C---:B------:R-:W-:Y:S02]  /*0f70*/  IMAD R14, R7.reuse, 0x4, R14 ;  /* 0x00000004070e7824 */ /* 0x040fe400078e020e */
[----:B------:R-:W-:-:S02]  /*0f80*/  IMAD R15, R7, 0x4, R16 ;  /* 0x00000004070f7824 */ /* 0x000fc400078e0210 */
[----:B--2---:R0:W-:Y:S04]  /*0f90*/  STS [R13], R8 ;  /* 0x000000080d007388 */ /* 0x0041e80000000800 */
[----:B---3--:R0:W-:Y:S04]  /*0fa0*/  STS [R14], R9 ;  /* 0x000000090e007388 */ /* 0x0081e80000000800 */
[----:B----4-:R0:W-:Y:S01]  /*0fb0*/  STS [R15], R10 ;  /* 0x0000000a0f007388 */ /* 0x0101e20000000800 */
[----:B------:R-:W-:Y:S05]  /*0fc0*/  BRA.U !UP0, `(.L_x_10) ;  /* 0x0000000108387547 */ /* 0x000fea000b800000 */
[----:B------:R-:W-:Y:S01]  /*0fd0*/  UISETP.NE.AND UP0, UPT, UR23, 0x2, UPT ;  /* 0x000000021700788c */ /* 0x000fe2000bf05270 */
[----:B------:R-:W2:Y:S04]  /*0fe0*/  LDG.E.CONSTANT R7, desc[UR16][R4.64+0xc] ;  /* 0x00000c1004077981 */ /* 0x000ea8000c1e9900 */
[----:B0-----:R-:W3:Y:S01]  /*0ff0*/  LDG.E.CONSTANT R8, desc[UR16][R4.64+0x10] ;  /* 0x0000101004087981 */ /* 0x001ee2000c1e9900 */
[----:B------:R-:W-:-:S03]  /*1000*/  PLOP3.LUT P0, PT, PT, PT, UP0, 0x80, 0x8 ;  /* 0x000000000008781c */ /* 0x000fc60003f0f008 */
[----:B------:R-:W4:Y:S10]  /*1010*/  LDG.E.CONSTANT R9, desc[UR16][R4.64+0x14] ;  /* 0x0000141004097981 */ /* 0x000f34000c1e9900 */
[----:B------:R-:W5:Y:S04]  /*1020*/  @P0 LDG.E.CONSTANT R10, desc[UR16][R4.64+0x18] ;  /* 0x00001810040a0981 */ /* 0x000f68000c1e9900 */
[----:B------:R-:W5:Y:S04]  /*1030*/  @P0 LDG.E.CONSTANT R11, desc[UR16][R4.64+0x1c] ;  /* 0x00001c10040b0981 */ /* 0x000f68000c1e9900 */
[----:B------:R-:W5:Y:S04]  /*1040*/  @P0 LDG.E.CONSTANT R12, desc[UR16][R4.64+0x20] ;  /* 0x00002010040c0981 */ /* 0x000f68000c1e9900 */
[----:B--2---:R0:W-:Y:S04]  /*1050*/  STS [R13+0x4], R7 ;  /* 0x000004070d007388 */ /* 0x0041e80000000800 */
[----:B---3--:R0:W-:Y:S04]  /*1060*/  STS [R14+0x4], R8 ;  /* 0x000004080e007388 */ /* 0x0081e80000000800 */
[----:B----4-:R0:W-:Y:S04]  /*1070*/  STS [R15+0x4], R9 ;  /* 0x000004090f007388 */ /* 0x0101e80000000800 */
[----:B-----5:R0:W-:Y:S04]  /*1080*/  @P0 STS [R13+0x8], R10 ;  /* 0x0000080a0d000388 */ /* 0x0201e80000000800 */
[----:B------:R0:W-:Y:S04]  /*1090*/  @P0 STS [R14+0x8], R11 ;  /* 0x0000080b0e000388 */ /* 0x0001e80000000800 */
[----:B------:R0:W-:Y:S02]  /*10a0*/  @P0 STS [R15+0x8], R12 ;  /* 0x0000080c0f000388 */ /* 0x0001e40000000800 */
.L_x_10:
[----:B------:R-:W3:Y:S01]  /*10b0*/  LDCU UR5, c[0x0][0x38c] ;  /* 0x00007180ff0577ac */ /* 0x000ee20008000800 */
[----:B------:R-:W-:Y:S01]  /*10c0*/  BSSY.RECONVERGENT B0, `(.L_x_13) ;  /* 0x00000cc000007945 */ /* 0x000fe20003800200 */
[----:B0-2---:R-:W-:Y:S01]  /*10d0*/  MOV R4, RZ ;  /* 0x000000ff00047202 */ /* 0x005fe20000000f00 */
[----:B------:R-:W-:Y:S02]  /*10e0*/  IMAD.MOV.U32 R5, RZ, RZ, -0x40800000 ;  /* 0xbf800000ff057424 */ /* 0x000fe400078e00ff */
[----:B------:R-:W-:Y:S05]  /*10f0*/  @P3 BRA `(.L_x_14) ;  /* 0x0000000c00203947 */ /* 0x000fea0003800000 */
[----:B-1----:R-:W0:Y:S01]  /*1100*/  LDC R7, c[0x0][0x384] ;  /* 0x0000e100ff077b82 */ /* 0x002e220000000800 */
[----:B------:R-:W-:Y:S01]  /*1110*/  UISETP.GT.AND UP0, UPT, UR25, URZ, UPT ;  /* 0x000000ff1900728c */ /* 0x000fe2000bf04270 */
[----:B------:R-:W-:Y:S02]  /*1120*/  HFMA2 R4, -RZ, RZ, 0, 0 ;  /* 0x00000000ff047431 */ /* 0x000fe400000001ff */
[----:B------:R-:W-:Y:S02]  /*1130*/  IMAD.MOV.U32 R5, RZ, RZ, -0x40800000 ;  /* 0xbf800000ff057424 */ /* 0x000fe400078e00ff */
[----:B0-----:R-:W-:-:S04]  /*1140*/  IMAD R6, R7, UR6, R6 ;  /* 0x0000000607067c24 */ /* 0x001fc8000f8e0206 */
[----:B------:R-:W-:Y:S05]  /*1150*/  BRA.U UP0, `(.L_x_15) ;  /* 0x0000000100487547 */ /* 0x000fea000b800000 */
[----:B------:R-:W0:Y:S01]  /*1160*/  LDC R12, c[0x0][0x384] ;  /* 0x0000e100ff0c7b82 */ /* 0x000e220000000800 */
[----:B------:R-:W-:Y:S01]  /*1170*/  BSSY.RECONVERGENT B1, `(.L_x_16) ;  /* 0x000000f000017945 */ /* 0x000fe20003800200 */
[----:B------:R-:W-:-:S06]  /*1180*/  IMAD.MOV.U32 R11, RZ, RZ, R3 ;  /* 0x000000ffff0b7224 */ /* 0x000fcc00078e0003 */
[----:B------:R-:W1:Y:S02]  /*1190*/  LDC.64 R8, c[0x0][0x398] ;  /* 0x0000e600ff087b82 */ /* 0x000e640000000a00 */
.L_x_17:
[----:B0-----:R-:W-:-:S04]  /*11a0*/  IMAD R7, R12, UR13, R11 ;  /* 0x0000000d0c077c24 */ /* 0x001fc8000f8e020b */
[----:B-1----:R-:W-:-:S05]  /*11b0*/  IMAD.WIDE.U32 R6, R7, 0x4, R8 ;  /* 0x0000000407067825 */ /* 0x002fca00078e0008 */
[----:B------:R-:W2:Y:S02]  /*11c0*/  LDG.E R13, desc[UR16][R6.64] ;  /* 0x00000010060d7981 */ /* 0x000ea4000c1e1900 */
[----:B--2---:R-:W-:-:S04]  /*11d0*/  FMNMX R10, R13, R0, PT ;  /* 0x000000000d0a7209 */ /* 0x004fc80003800000 */
[----:B------:R-:W-:-:S13]  /*11e0*/  FSETP.NEU.AND P0, PT, R10, R13, PT ;  /* 0x0000000d0a00720b */ /* 0x000fda0003f0d000 */
[----:B------:R2:W-:Y:S01]  /*11f0*/  @P0 STG.E desc[UR16][R6.64], R10 ;  /* 0x0000000a06000986 */ /* 0x0005e2000c101910 */
[----:B------:R-:W-:-:S04]  /*1200*/  FSETP.GT.AND P0, PT, R10, R5, PT ;  /* 0x000000050a00720b */ /* 0x000fc80003f04000 */
[C---:B------:R-:W-:Y:S01]  /*1210*/  SEL R4, R11.reuse, R4, P0 ;  /* 0x000000040b047207 */ /* 0x040fe20000000000 */
[----:B------:R-:W-:Y:S01]  /*1220*/  VIADD R11, R11, UR21 ;  /* 0x000000150b0b7c36 */ /* 0x000fe20008000000 */
[----:B------:R-:W-:-:S04]  /*1230*/  FSEL R5, R10, R5, P0 ;  /* 0x000000050a057208 */ /* 0x000fc80000000000 */
[----:B------:R-:W-:-:S13]  /*1240*/  ISETP.GE.AND P1, PT, R11, R12, PT ;  /* 0x0000000c0b00720c */ /* 0x000fda0003f26270 */
[----:B--2---:R-:W-:Y:S05]  /*1250*/  @!P1 BRA `(.L_x_17) ;  /* 0xfffffffc00d09947 */ /* 0x004fea000383ffff */
[----:B---3--:R-:W-:Y:S05]  /*1260*/  BSYNC.RECONVERGENT B1 ;  /* 0x0000000000017941 */ /* 0x008fea0003800200 */
.L_x_16:
[----:B------:R-:W-:Y:S05]  /*1270*/  BRA `(.L_x_14) ;  /* 0x0000000800c07947 */ /* 0x000fea0003800000 */
.L_x_15:
[----:B------:R-:W-:-:S07]  /*1280*/  MOV R7, R3 ;  /* 0x0000000300077202 */ /* 0x000fce0000000f00 */
.L_x_23:
[----:B------:R-:W0:Y:S01]  /*1290*/  LDC R8, c[0x0][0x384] ;  /* 0x0000e100ff087b82 */ /* 0x000e220000000800 */
[----:B------:R-:W1:Y:S07]  /*12a0*/  LDCU UR8, c[0x0][0x38c] ;  /* 0x00007180ff0877ac */ /* 0x000e6e0008000800 */
[----:B------:R-:W2:Y:S01]  /*12b0*/  LDC.64 R12, c[0x0][0x398] ;  /* 0x0000e600ff0c7b82 */ /* 0x000ea20000000a00 */
[----:B0-----:R-:W-:-:S04]  /*12c0*/  IMAD R9, R8, UR14, R7 ;  /* 0x0000000e08097c24 */ /* 0x001fc8000f8e0207 */
[----:B--2---:R-:W-:-:S05]  /*12d0*/  IMAD.WIDE.U32 R12, R9, 0x4, R12 ;  /* 0x00000004090c7825 */ /* 0x004fca00078e000c */
[----:B------:R0:W5:Y:S01]  /*12e0*/  LDG.E R8, desc[UR16][R12.64] ;  /* 0x000000100c087981 */ /* 0x000162000c1e1900 */
[----:B-1----:R-:W-:Y:S01]  /*12f0*/  IMAD.U32 R9, RZ, RZ, UR8 ;  /* 0x00000008ff097e24 */ /* 0x002fe2000f8e00ff */
[----:B------:R-:W-:Y:S01]  /*1300*/  MOV R10, RZ ;  /* 0x000000ff000a7202 */ /* 0x000fe20000000f00 */
[----:B------:R-:W-:-:S03]  /*1310*/  IMAD.MOV.U32 R18, RZ, RZ, RZ ;  /* 0x000000ffff127224 */ /* 0x000fc600078e00ff */
[----:B------:R-:W-:-:S13]  /*1320*/  ISETP.NE.AND P0, PT, R9, 0x1, PT ;  /* 0x000000010900780c */ /* 0x000fda0003f05270 */
[----:B0-----:R-:W-:Y:S05]  /*1330*/  @!P0 BRA `(.L_x_18) ;  /* 0x00000004006c8947 */ /* 0x001fea0003800000 */
[----:B------:R-:W0:Y:S01]  /*1340*/  S2R R10, SR_CgaCtaId ;  /* 0x00000000000a7919 */ /* 0x000e220000008800 */
[----:B------:R-:W-:Y:S01]  /*1350*/  MOV R9, 0x400 ;  /* 0x0000040000097802 */ /* 0x000fe20000000f00 */
[----:B------:R-:W-:-:S03]  /*1360*/  IMAD.MOV.U32 R18, RZ, RZ, RZ ;  /* 0x000000ffff127224 */ /* 0x000fc600078e00ff */
[C---:B------:R-:W-:Y:S01]  /*1370*/  IADD3 R21, PT, PT, R9.reuse, 0x9900, RZ ;  /* 0x0000990009157810 */ /* 0x040fe20007ffe0ff */
[C---:B------:R-:W-:Y:S02]  /*1380*/  VIADD R11, R9.reuse, 0x9700 ;  /* 0x00009700090b7836 */ /* 0x040fe40000000000 */
[----:B------:R-:W-:-:S03]  /*1390*/  VIADD R19, R9, 0x9800 ;  /* 0x0000980009137836 */ /* 0x000fc60000000000 */
[C---:B0-----:R-:W-:Y:S02]  /*13a0*/  LEA R11, R10.reuse, R11, 0x18 ;  /* 0x0000000b0a0b7211 */ /* 0x041fe400078ec0ff */
[C---:B------:R-:W-:Y:S02]  /*13b0*/  LEA R19, R10.reuse, R19, 0x18 ;  /* 0x000000130a137211 */ /* 0x040fe400078ec0ff */
[----:B------:R-:W-:Y:S01]  /*13c0*/  LEA R21, R10, R21, 0x18 ;  /* 0x000000150a157211 */ /* 0x000fe200078ec0ff */
[----:B------:R-:W-:-:S07]  /*13d0*/  IMAD.MOV.U32 R10, RZ, RZ, RZ ;  /* 0x000000ffff0a7224 */ /* 0x000fce00078e00ff */
.L_x_19:
[----:B---3--:R-:W-:Y:S02]  /*13e0*/  MOV R9, UR5 ;  /* 0x0000000500097c02 */ /* 0x008fe40008000f00 */
[----:B------:R-:W-:-:S03]  /*13f0*/  ISETP.GE.U32.AND P0, PT, R10, 0x40, PT ;  /* 0x000000400a00780c */ /* 0x000fc60003f06070 */
[----:B------:R-:W-:-:S05]  /*1400*/  IMAD R20, R7, R9, R10 ;  /* 0x0000000907147224 */ /* 0x000fca00078e020a */
[----:B------:R-:W-:-:S05]  /*1410*/  ISETP.GE.AND P1, PT, R20, 0xb40, PT ;  /* 0x00000b401400780c */ /* 0x000fca0003f26270 */
[----:B------:R-:W0:Y:S08]  /*1420*/  @P0 LDC.64 R14, c[0x0][0x390] ;  /* 0x0000e400ff0e0b82 */ /* 0x000e300000000a00 */
[----:B------:R-:W1:Y:S01]  /*1430*/  @P1 LDC.64 R16, c[0x0][0x390] ;  /* 0x0000e400ff101b82 */ /* 0x000e620000000a00 */
[----:B------:R-:W-:-:S04]  /*1440*/  @P1 VIADD R22, R20, UR24 ;  /* 0x0000001814161c36 */ /* 0x000fc80008000000 */
[----:B------:R-:W-:Y:S02]  /*1450*/  @P1 IMAD R23, R22, 0x3, RZ ;  /* 0x0000000316171824 */ /* 0x000fe400078e02ff */
[----:B------:R-:W-:Y:S02]  /*1460*/  @P0 IMAD R22, R6, UR5, R10 ;  /* 0x0000000506160c24 */ /* 0x000fe4000f8e020a */
[----:B-1----:R-:W-:-:S04]  /*1470*/  @P1 IMAD.WIDE R16, R23, 0x4, R16 ;  /* 0x0000000417101825 */ /* 0x002fc800078e0210 */
[----:B------:R-:W-:Y:S01]  /*1480*/  @P0 IMAD R23, R22, 0x3, RZ ;  /* 0x0000000316170824 */ /* 0x000fe200078e02ff */
[----:B------:R-:W2:Y:S03]  /*1490*/  @P1 LDG.E.CONSTANT R25, desc[UR16][R16.64] ;  /* 0x0000001010191981 */ /* 0x000ea6000c1e9900 */
[----:B0-----:R-:W-:Y:S01]  /*14a0*/  @P0 IMAD.WIDE R14, R23, 0x4, R14 ;  /* 0x00000004170e0825 */ /* 0x001fe200078e020e */
[----:B------:R-:W3:Y:S04]  /*14b0*/  @P1 LDG.E.CONSTANT R22, desc[UR16][R16.64+0x4] ;  /* 0x0000041010161981 */ /* 0x000ee8000c1e9900 */
[----:B------:R-:W2:Y:S04]  /*14c0*/  @P0 LDG.E.CONSTANT R26, desc[UR16][R14.64] ;  /* 0x000000100e1a0981 */ /* 0x000ea8000c1e9900 */
[----:B------:R-:W3:Y:S04]  /*14d0*/  @P0 LDG.E.CONSTANT R29, desc[UR16][R14.64+0x4] ;  /* 0x000004100e1d0981 */ /* 0x000ee8000c1e9900 */
[----:B------:R0:W4:Y:S04]  /*14e0*/  @P1 LDG.E.CONSTANT R24, desc[UR16][R16.64+0x8] ;  /* 0x0000081010181981 */ /* 0x000128000c1e9900 */
[----:B------:R1:W4:Y:S01]  /*14f0*/  @P0 LDG.E.CONSTANT R15, desc[UR16][R14.64+0x8] ;  /* 0x000008100e0f0981 */ /* 0x000322000c1e9900 */
[----:B------:R-:W0:Y:S01]  /*1500*/  @!P1 S2R R28, SR_CgaCtaId ;  /* 0x00000000001c9919 */ /* 0x000e220000008800 */
[----:B------:R-:W-:-:S05]  /*1510*/  @!P1 MOV R23, 0x400 ;  /* 0x0000040000179802 */ /* 0x000fca0000000f00 */
[----:B------:R-:W-:Y:S02]  /*1520*/  @!P1 VIADD R23, R23, 0x1000 ;  /* 0x0000100017179836 */ /* 0x000fe40000000000 */
[----:B------:R-:W-:-:S03]  /*1530*/  IMAD R27, R10, 0x4, R19 ;  /* 0x000000040a1b7824 */ /* 0x000fc600078e0213 */
[----:B0-----:R-:W-:Y:S02]  /*1540*/  @!P1 LEA R23, R28, R23, 0x18 ;  /* 0x000000171c179211 */ /* 0x001fe400078ec0ff */
[----:B------:R-:W-:-:S03]  /*1550*/  LEA R28, R10, R11, 0x2 ;  /* 0x0000000b0a1c7211 */ /* 0x000fc600078e10ff */
[----:B------:R-:W-:Y:S02]  /*1560*/  @!P1 IMAD R16, R20, 0xc, R23 ;  /* 0x0000000c14109824 */ /* 0x000fe400078e0217 */
[----:B------:R-:W-:-:S03]  /*1570*/  IMAD R23, R10, 0x4, R21 ;  /* 0x000000040a177824 */ /* 0x000fc600078e0215 */
[----:B------:R-:W-:Y:S04]  /*1580*/  @!P1 LDS R25, [R16] ;  /* 0x0000000010199984 */ /* 0x000fe80000000800 */
[----:B------:R-:W-:Y:S04]  /*1590*/  @!P1 LDS R22, [R16+0x4] ;  /* 0x0000040010169984 */ /* 0x000fe80000000800 */
[----:B------:R-:W2:Y:S04]  /*15a0*/  @!P0 LDS R26, [R28] ;  /* 0x000000001c1a8984 */ /* 0x000ea80000000800 */
[----:B------:R-:W3:Y:S04]  /*15b0*/  @!P0 LDS R29, [R27] ;  /* 0x000000001b1d8984 */ /* 0x000ee80000000800 */
[----:B------:R-:W-:Y:S04]  /*15c0*/  @!P1 LDS R24, [R16+0x8] ;  /* 0x0000080010189984 */ /* 0x000fe80000000800 */
[----:B------:R-:W4:Y:S01]  /*15d0*/  @!P0 LDS R15, [R23] ;  /* 0x00000000170f8984 */ /* 0x000f220000000800 */
[----:B------:R-:W-:-:S13]  /*15e0*/  ISETP.GE.U32.AND P0, PT, R10, 0x3f, PT ;  /* 0x0000003f0a00780c */ /* 0x000fda0003f06070 */
[----:B------:R-:W-:Y:S01]  /*15f0*/  @P0 MOV R17, 0x3 ;  /* 0x0000000300110802 */ /* 0x000fe20000000f00 */
[----:B-1----:R-:W-:-:S04]  /*1600*/  @P0 IMAD R14, R6, R9, R10 ;  /* 0x00000009060e0224 */ /* 0x002fc800078e020a */
[----:B------:R-:W-:Y:S02]  /*1610*/  @P0 IMAD R17, R14, R17, 0x3 ;  /* 0x000000030e110424 */ /* 0x000fe400078e0211 */
[----:B--2---:R-:W-:Y:S01]  /*1620*/  FADD R25, R25, -R26 ;  /* 0x8000001a19197221 */ /* 0x004fe20000000000 */
[----:B---3--:R-:W-:Y:S01]  /*1630*/  FADD R26, R22, -R29 ;  /* 0x8000001d161a7221 */ /* 0x008fe20000000000 */
[----:B----4-:R-:W-:Y:S02]  /*1640*/  FADD R22, R24, -R15 ;  /* 0x8000000f18167221 */ /* 0x010fe40000000000 */
[----:B------:R-:W0:Y:S02]  /*1650*/  @P0 LDC.64 R14, c[0x0][0x390] ;  /* 0x0000e400ff0e0b82 */ /* 0x000e240000000a00 */
[----:B0-----:R-:W-:-:S05]  /*1660*/  @P0 IMAD.WIDE R16, R17, 0x4, R14 ;  /* 0x0000000411100825 */ /* 0x001fca00078e020e */
[----:B------:R-:W2:Y:S01]  /*1670*/  @P0 LDG.E.CONSTANT R24, desc[UR16][R16.64] ;  /* 0x0000001010180981 */ /* 0x000ea2000c1e9900 */
[----:B------:R-:W-:-:S03]  /*1680*/  FMUL R26, R26, R26 ;  /* 0x0000001a1a1a7220 */ /* 0x000fc60000400000 */
[----:B------:R-:W3:Y:S01]  /*1690*/  @P0 LDG.E.CONSTANT R29, desc[UR16][R16.64+0x8] ;  /* 0x00000810101d0981 */ /* 0x000ee2000c1e9900 */
[----:B------:R-:W-:-:S03]  /*16a0*/  FFMA R25, R25, R25, R26 ;  /* 0x0000001919197223 */ /* 0x000fc6000000001a */
[----:B------:R0:W4:Y:S02]  /*16b0*/  @P0 LDG.E.CONSTANT R26, desc[UR16][R16.64+0x4] ;  /* 0x00000410101a0981 */ /* 0x000124000c1e9900 */
[----:B0-----:R-:W-:-:S05]  /*16c0*/  VIADD R16, R20, 0x1 ;  /* 0x0000000114107836 */ /* 0x001fca0000000000 */
[----:B------:R-:W-:-:S13]  /*16d0*/  ISETP.GE.AND P1, PT, R16, 0xb40, PT ;  /* 0x00000b401000780c */ /* 0x000fda0003f26270 */
[----:B------:R-:W0:Y:S01]  /*16e0*/  @!P1 S2R R15, SR_CgaCtaId ;  /* 0x00000000000f9919 */ /* 0x000e220000008800 */
[----:B------:R-:W-:-:S05]  /*16f0*/  @!P1 MOV R14, 0x400 ;  /* 0x00000400000e9802 */ /* 0x000fca0000000f00 */
[----:B------:R-:W-:Y:S01]  /*1700*/  @!P1 VIADD R14, R14, 0x1000 ;  /* 0x000010000e0e9836 */ /* 0x000fe20000000000 */
[----:B------:R-:W-:-:S04]  /*1710*/  @P1 IADD3 R16, PT, PT, R16, UR24, RZ ;  /* 0x0000001810101c10 */ /* 0x000fc8000fffe0ff */
[----:B0-----:R-:W-:-:S05]  /*1720*/  @!P1 LEA R15, R15, R14, 0x18 ;  /* 0x0000000e0f0f9211 */ /* 0x001fca00078ec0ff */
[----:B------:R-:W-:Y:S02]  /*1730*/  @!P1 IMAD R20, R20, 0xc, R15 ;  /* 0x0000000c14149824 */ /* 0x000fe400078e020f */
[----:B------:R-:W0:Y:S01]  /*1740*/  @P1 LDC.64 R14, c[0x0][0x390] ;  /* 0x0000e400ff0e1b82 */ /* 0x000e220000000a00 */
[----:B------:R-:W-:-:S04]  /*1750*/  @P1 IMAD R17, R16, 0x3, RZ ;  /* 0x0000000310111824 */ /* 0x000fc800078e02ff */
[----:B0-----:R-:W-:-:S05]  /*1760*/  @P1 IMAD.WIDE R14, R17, 0x4, R14 ;  /* 0x00000004110e1825 */ /* 0x001fca00078e020e */
[----:B------:R-:W4:Y:S04]  /*1770*/  @P1 LDG.E.CONSTANT R16, desc[UR16][R14.64+0x4] ;  /* 0x000004100e101981 */ /* 0x000f28000c1e9900 */
[----:B------:R-:W2:Y:S04]  /*1780*/  @P1 LDG.E.CONSTANT R17, desc[UR16][R14.64] ;  /* 0x000000100e111981 */ /* 0x000ea8000c1e9900 */
[----:B------:R0:W-:Y:S04]  /*1790*/  @!P0 LDS R24, [R28+0x4] ;  /* 0x000004001c188984 */ /* 0x0001e80000000800 */
[----:B------:R-:W-:Y:S04]  /*17a0*/  @!P0 LDS R29, [R23+0x4] ;  /* 0x00000400171d8984 */ /* 0x000fe80000000800 */
[----:B0-----:R-:W3:Y:S04]  /*17b0*/  @P1 LDG.E.CONSTANT R28, desc[UR16][R14.64+0x8] ;  /* 0x000008100e1c1981 */ /* 0x001ee8000c1e9900 */
[----:B------:R-:W-:Y:S01]  /*17c0*/  @!P0 LDS R26, [R27+0x4] ;  /* 0x000004001b1a8984 */ /* 0x000fe20000000800 */
[----:B------:R-:W-:-:S02]  /*17d0*/  VIADD R10, R10, 0x2 ;  /* 0x000000020a0a7836 */ /* 0x000fc40000000000 */
[----:B------:R-:W-:-:S03]  /*17e0*/  FFMA R25, R22, R22, R25 ;  /* 0x0000001616197223 */ /* 0x000fc60000000019 */
[----:B------:R-:W-:Y:S02]  /*17f0*/  ISETP.NE.AND P0, PT, R10, UR19, PT ;  /* 0x000000130a007c0c */ /* 0x000fe4000bf05270 */
[----:B------:R-:W-:-:S05]  /*1800*/  FMNMX R25, R25, 9.999999682655225389e-21, !PT ;  /* 0x1e3ce50819197809 */ /* 0x000fca0007800000 */
[----:B------:R-:W-:Y:S01]  /*1810*/  FADD R25, R25, R18 ;  /* 0x0000001219197221 */ /* 0x000fe20000000000 */
[----:B------:R-:W4:Y:S04]  /*1820*/  @!P1 LDS R16, [R20+0x10] ;  /* 0x0000100014109984 */ /* 0x000f280000000800 */
[----:B------:R-:W2:Y:S01]  /*1830*/  @!P1 LDS R17, [R20+0xc] ;  /* 0x00000c0014119984 */ /* 0x000ea20000000800 */
[----:B----4-:R-:W-:Y:S01]  /*1840*/  FADD R16, R16, -R26 ;  /* 0x8000001a10107221 */ /* 0x010fe20000000000 */
[----:B--2---:R-:W-:-:S03]  /*1850*/  FADD R17, R17, -R24 ;  /* 0x8000001811117221 */ /* 0x004fc60000000000 */
[----:B------:R-:W-:-:S04]  /*1860*/  FMUL R16, R16, R16 ;  /* 0x0000001010107220 */ /* 0x000fc80000400000 */
[----:B------:R-:W-:Y:S01]  /*1870*/  FFMA R16, R17, R17, R16 ;  /* 0x0000001111107223 */ /* 0x000fe20000000010 */
[----:B------:R-:W3:Y:S02]  /*1880*/  @!P1 LDS R28, [R20+0x14] ;  /* 0x00001400141c9984 */ /* 0x000ee40000000800 */
[----:B---3--:R-:W-:-:S04]  /*1890*/  FADD R29, R28, -R29 ;  /* 0x8000001d1c1d7221 */ /* 0x008fc80000000000 */
[----:B------:R-:W-:-:S05]  /*18a0*/  FFMA R16, R29, R29, R16 ;  /* 0x0000001d1d107223 */ /* 0x000fca0000000010 */
[----:B------:R-:W-:-:S05]  /*18b0*/  FMNMX R16, R16, 9.999999682655225389e-21, !PT ;  /* 0x1e3ce50810107809 */ /* 0x000fca0007800000 */
[----:B------:R-:W-:Y:S01]  /*18c0*/  FADD R18, R25, R16 ;  /* 0x0000001019127221 */ /* 0x000fe20000000000 */
[----:B------:R-:W-:Y:S06]  /*18d0*/  @P0 BRA `(.L_x_19) ;  /* 0xfffffff800c00947 */ /* 0x000fec000383ffff */
[----:B------:R-:W-:-:S07]  /*18e0*/  IMAD.U32 R10, RZ, RZ, UR19 ;  /* 0x00000013ff0a7e24 */ /* 0x000fce000f8e00ff */
.L_x_18:
[----:B------:R-:W0:Y:S01]  /*18f0*/  MUFU.RCP R11, UR18 ;  /* 0x00000012000b7d08 */ /* 0x000e220008001000 */
[----:B------:R-:W-:Y:S02]  /*1900*/  LOP3.LUT P0, RZ, R9, 0x1, RZ, 0xc0, !PT ;  /* 0x0000000109ff7812 */ /* 0x000fe4000780c0ff */
[----:B------:R-:W-:-:S05]  /*1910*/  MOV R14, UR18 ;  /* 0x00000012000e7c02 */ /* 0x000fca0008000f00 */
[----:B0-----:R-:W-:-:S04]  /*1920*/  FFMA R14, R11, -R14, 1 ;  /* 0x3f8000000b0e7423 */ /* 0x001fc8000000080e */
[----:B------:R-:W-:Y:S02]  /*1930*/  FFMA R11, R11, R14, R11 ;  /* 0x0000000e0b0b7223 */ /* 0x000fe4000000000b */
[----:B------:R-:W-:Y:S05]  /*1940*/  @!P0 BRA `(.L_x_20) ;  /* 0x0000000000bc8947 */ /* 0x000fea0003800000 */
[----:B------:R-:W-:Y:S01]  /*1950*/  IMAD R19, R7, R9, R10 ;  /* 0x0000000907137224 */ /* 0x000fe200078e020a */
[----:B------:R-:W-:-:S04]  /*1960*/  ISETP.GE.U32.AND P0, PT, R10, 0x40, PT ;  /* 0x000000400a00780c */ /* 0x000fc80003f06070 */
[----:B------:R-:W-:-:S09]  /*1970*/  ISETP.GE.AND P1, PT, R19, 0xb40, PT ;  /* 0x00000b401300780c */ /* 0x000fd20003f26270 */
[----:B------:R-:W0:Y:S01]  /*1980*/  @P0 LDC.64 R16, c[0x0][0x390] ;  /* 0x0000e400ff100b82 */ /* 0x000e220000000a00 */
[----:B------:R-:W-:-:S03]  /*1990*/  @P0 IMAD R9, R6, R9, R10 ;  /* 0x0000000906090224 */ /* 0x000fc600078e020a */
[----:B------:R-:W-:Y:S02]  /*19a0*/  @P1 VIADD R20, R19, UR24 ;  /* 0x0000001813141c36 */ /* 0x000fe40008000000 */
[----:B------:R-:W-:Y:S02]  /*19b0*/  @P0 IMAD R9, R9, 0x3, RZ ;  /* 0x0000000309090824 */ /* 0x000fe400078e02ff */
[----:B------:R-:W1:Y:S01]  /*19c0*/  @P1 LDC.64 R14, c[0x0][0x390] ;  /* 0x0000e400ff0e1b82 */ /* 0x000e620000000a00 */
[----:B------:R-:W-:Y:S02]  /*19d0*/  @P1 IMAD R21, R20, 0x3, RZ ;  /* 0x0000000314151824 */ /* 0x000fe400078e02ff */
[----:B0-----:R-:W-:-:S05]  /*19e0*/  @P0 IMAD.WIDE R16, R9, 0x4, R16 ;  /* 0x0000000409100825 */ /* 0x001fca00078e0210 */
[----:B------:R-:W2:Y:S01]  /*19f0*/  @P0 LDG.E.CONSTANT R23, desc[UR16][R16.64+0x4] ;  /* 0x0000041010170981 */ /* 0x000ea2000c1e9900 */
[----:B-1----:R-:W-:-:S03]  /*1a00*/  @P1 IMAD.WIDE R14, R21, 0x4, R14 ;  /* 0x00000004150e1825 */ /* 0x002fc600078e020e */
[----:B------:R-:W4:Y:S04]  /*1a10*/  @P0 LDG.E.CONSTANT R20, desc[UR16][R16.64] ;  /* 0x0000001010140981 */ /* 0x000f28000c1e9900 */
[----:B------:R-:W2:Y:S04]  /*1a20*/  @P1 LDG.E.CONSTANT R22, desc[UR16][R14.64+0x4] ;  /* 0x000004100e161981 */ /* 0x000ea8000c1e9900 */
[----:B------:R-:W4:Y:S04]  /*1a30*/  @P1 LDG.E.CONSTANT R9, desc[UR16][R14.64] ;  /* 0x000000100e091981 */ /* 0x000f28000c1e9900 */
[----:B------:R-:W3:Y:S04]  /*1a40*/  @P0 LDG.E.CONSTANT R21, desc[UR16][R16.64+0x8] ;  /* 0x0000081010150981 */ /* 0x000ee8000c1e9900 */
[----:B------:R0:W3:Y:S01]  /*1a50*/  @P1 LDG.E.CONSTANT R24, desc[UR16][R14.64+0x8] ;  /* 0x000008100e181981 */ /* 0x0000e2000c1e9900 */
[----:B------:R-:W1:Y:S01]  /*1a60*/  @!P1 S2R R28, SR_CgaCtaId ;  /* 0x00000000001c9919 */ /* 0x000e620000008800 */
[----:B------:R-:W0:Y:S01]  /*1a70*/  @!P0 S2R R25, SR_CgaCtaId ;  /* 0x0000000000198919 */ /* 0x000e220000008800 */
[----:B------:R-:W-:-:S05]  /*1a80*/  @!P1 MOV R26, 0x400 ;  /* 0x00000400001a9802 */ /* 0x000fca0000000f00 */
[----:B------:R-:W-:Y:S01]  /*1a90*/  @!P1 VIADD R27, R26, 0x1000 ;  /* 0x000010001a1b9836 */ /* 0x000fe20000000000 */
[----:B------:R-:W-:-:S04]  /*1aa0*/  @!P0 MOV R26, 0x400 ;  /* 0x00000400001a8802 */ /* 0x000fc80000000f00 */
[----:B-1----:R-:W-:Y:S02]  /*1ab0*/  @!P1 LEA R28, R28, R27, 0x18 ;  /* 0x0000001b1c1c9211 */ /* 0x002fe400078ec0ff */
[----:B------:R-:W-:-:S03]  /*1ac0*/  @!P0 IADD3 R27, PT, PT, R26, 0x9800, RZ ;  /* 0x000098001a1b8810 */ /* 0x000fc60007ffe0ff */
[----:B------:R-:W-:Y:S02]  /*1ad0*/  @!P1 IMAD R19, R19, 0xc, R28 ;  /* 0x0000000c13139824 */ /* 0x000fe400078e021c */
[C---:B------:R-:W-:Y:S01]  /*1ae0*/  @!P0 VIADD R28, R26.reuse, 0x9700 ;  /* 0x000097001a1c8836 */ /* 0x040fe20000000000 */
[----:B0-----:R-:W-:Y:S01]  /*1af0*/  @!P0 LEA R27, R25, R27, 0x18 ;  /* 0x0000001b191b8211 */ /* 0x001fe200078ec0ff */
[----:B------:R-:W-:-:S03]  /*1b00*/  @!P0 VIADD R26, R26, 0x9900 ;  /* 0x000099001a1a8836 */ /* 0x000fc60000000000 */
[C---:B------:R-:W-:Y:S02]  /*1b10*/  @!P0 LEA R17, R25.reuse, R28, 0x18 ;  /* 0x0000001c19118211 */ /* 0x040fe400078ec0ff */
[C---:B------:R-:W-:Y:S02]  /*1b20*/  @!P0 LEA R15, R10.reuse, R27, 0x2 ;  /* 0x0000001b0a0f8211 */ /* 0x040fe400078e10ff */
[----:B------:R-:W-:Y:S01]  /*1b30*/  @!P0 LEA R25, R25, R26, 0x18 ;  /* 0x0000001a19198211 */ /* 0x000fe200078ec0ff */
[----:B------:R-:W-:-:S04]  /*1b40*/  @!P0 IMAD R14, R10, 0x4, R17 ;  /* 0x000000040a0e8824 */ /* 0x000fc800078e0211 */
[----:B------:R-:W-:Y:S01]  /*1b50*/  @!P0 IMAD R10, R10, 0x4, R25 ;  /* 0x000000040a0a8824 */ /* 0x000fe200078e0219 */
[----:B------:R-:W-:Y:S04]  /*1b60*/  @!P0 LDS R23, [R15] ;  /* 0x000000000f178984 */ /* 0x000fe80000000800 */
[----:B------:R-:W-:Y:S04]  /*1b70*/  @!P0 LDS R20, [R14] ;  /* 0x000000000e148984 */ /* 0x000fe80000000800 */
[----:B------:R-:W2:Y:S04]  /*1b80*/  @!P1 LDS R22, [R19+0x4] ;  /* 0x0000040013169984 */ /* 0x000ea80000000800 */
[----:B------:R-:W4:Y:S04]  /*1b90*/  @!P1 LDS R9, [R19] ;  /* 0x0000000013099984 */ /* 0x000f280000000800 */
[----:B------:R-:W-:Y:S04]  /*1ba0*/  @!P0 LDS R21, [R10] ;  /* 0x000000000a158984 */ /* 0x000fe80000000800 */
[----:B------:R-:W3:Y:S01]  /*1bb0*/  @!P1 LDS R24, [R19+0x8] ;  /* 0x0000080013189984 */ /* 0x000ee20000000800 */
[----:B--2---:R-:W-:Y:S01]  /*1bc0*/  FADD R22, R22, -R23 ;  /* 0x8000001716167221 */ /* 0x004fe20000000000 */
[----:B----4-:R-:W-:-:S03]  /*1bd0*/  FADD R9, R9, -R20 ;  /* 0x8000001409097221 */ /* 0x010fc60000000000 */
[----:B------:R-:W-:-:S04]  /*1be0*/  FMUL R22, R22, R22 ;  /* 0x0000001616167220 */ /* 0x000fc80000400000 */
[----:B------:R-:W-:Y:S01]  /*1bf0*/  FFMA R22, R9, R9, R22 ;  /* 0x0000000909167223 */ /* 0x000fe20000000016 */
[----:B---3--:R-:W-:-:S04]  /*1c00*/  FADD R21, R24, -R21 ;  /* 0x8000001518157221 */ /* 0x008fc80000000000 */
[----:B------:R-:W-:-:S05]  /*1c10*/  FFMA R22, R21, R21, R22 ;  /* 0x0000001515167223 */ /* 0x000fca0000000016 */
[----:B------:R-:W-:-:S05]  /*1c20*/  FMNMX R9, R22, 9.999999682655225389e-21, !PT ;  /* 0x1e3ce50816097809 */ /* 0x000fca0007800000 */
[----:B------:R-:W-:-:S07]  /*1c30*/  FADD R18, R18, R9 ;  /* 0x0000000912127221 */ /* 0x000fce0000000000 */
.L_x_20:
[----:B------:R-:W0:Y:S01]  /*1c40*/  FCHK P0, R18, UR18 ;  /* 0x0000001212007d02 */ /* 0x000e220008000000 */
[----:B------:R-:W-:Y:S01]  /*1c50*/  FFMA R9, R11, R18, RZ ;  /* 0x000000120b097223 */ /* 0x000fe200000000ff */
[----:B------:R-:W-:Y:S03]  /*1c60*/  BSSY.RECONVERGENT B1, `(.L_x_21) ;  /* 0x0000007000017945 */ /* 0x000fe60003800200 */
[----:B------:R-:W-:-:S04]  /*1c70*/  FFMA R10, R9, -UR18, R18 ;  /* 0x80000012090a7c23 */ /* 0x000fc80008000012 */
[----:B------:R-:W-:Y:S01]  /*1c80*/  FFMA R9, R11, R10, R9 ;  /* 0x0000000a0b097223 */ /* 0x000fe20000000009 */
[----:B0-----:R-:W-:Y:S06]  /*1c90*/  @!P0 BRA `(.L_x_22) ;  /* 0x00000000000c8947 */ /* 0x001fec0003800000 */
[----:B------:R-:W-:Y:S02]  /*1ca0*/  MOV R9, UR18 ;  /* 0x0000001200097c02 */ /* 0x000fe40008000f00 */
[----:B------:R-:W-:-:S07]  /*1cb0*/  MOV R10, 0x1cd0 ;  /* 0x00001cd0000a7802 */ /* 0x000fce0000000f00 */
[----:B---3-5:R-:W-:Y:S05]  /*1cc0*/  CALL.REL.NOINC `($__internal_0_$__cuda_sm3x_div_rn_noftz_f32_slowpath) ;  /* 0x0000000400307944 */ /* 0x028fea0003c00000 */
.L_x_22:
[----:B---3--:R-:W-:Y:S05]  /*1cd0*/  BSYNC.RECONVERGENT B1 ;  /* 0x0000000000017941 */ /* 0x008fea0003800200 */
.L_x_21:
[----:B-----5:R-:W-:Y:S01]  /*1ce0*/  FMNMX R9, R8, R9, PT ;  /* 0x0000000908097209 */ /* 0x020fe20003800000 */
[----:B------:R-:W0:Y:S03]  /*1cf0*/  LDCU UR8, c[0x0][0x384] ;  /* 0x00007080ff0877ac */ /* 0x000e260008000800 */
[----:B------:R-:W-:-:S13]  /*1d00*/  FSETP.NEU.AND P0, PT, R9, R8, PT ;  /* 0x000000080900720b */ /* 0x000fda0003f0d000 */
[----:B------:R2:W-:Y:S01]  /*1d10*/  @P0 STG.E desc[UR16][R12.64], R9 ;  /* 0x000000090c000986 */ /* 0x0005e2000c101910 */
[----:B------:R-:W-:-:S04]  /*1d20*/  FSETP.GT.AND P0, PT, R9, R5, PT ;  /* 0x000000050900720b */ /* 0x000fc80003f04000 */
[C---:B------:R-:W-:Y:S01]  /*1d30*/  SEL R4, R7.reuse, R4, P0 ;  /* 0x0000000407047207 */ /* 0x040fe20000000000 */
[----:B------:R-:W-:Y:S01]  /*1d40*/  VIADD R7, R7, UR21 ;  /* 0x0000001507077c36 */ /* 0x000fe20008000000 */
[----:B------:R-:W-:-:S04]  /*1d50*/  FSEL R5, R9, R5, P0 ;  /* 0x0000000509057208 */ /* 0x000fc80000000000 */
[----:B0-----:R-:W-:-:S13]  /*1d60*/  ISETP.GE.AND P1, PT, R7, UR8, PT ;  /* 0x0000000807007c0c */ /* 0x001fda000bf26270 */
[----:B--2---:R-:W-:Y:S05]  /*1d70*/  @!P1 BRA `(.L_x_23) ;  /* 0xfffffff400449947 */ /* 0x004fea000383ffff */
.L_x_14:
[----:B---3--:R-:W-:Y:S05]  /*1d80*/  BSYNC.RECONVERGENT B0 ;  /* 0x0000000000007941 */ /* 0x008fea0003800200 */
.L_x_13:
[----:B------:R-:W0:Y:S01]  /*1d90*/  S2R R11, SR_TID.X ;  /* 0x00000000000b7919 */ /* 0x000e220000002100 */
[----:B------:R-:W2:Y:S01]  /*1da0*/  S2UR UR8, SR_CgaCtaId ;  /* 0x00000000000879c3 */ /* 0x000ea20000008800 */
[----:B------:R-:W-:Y:S01]  /*1db0*/  UMOV UR5, 0x400 ;  /* 0x0000040000057882 */ /* 0x000fe20000000000 */
[----:B------:R-:W-:Y:S02]  /*1dc0*/  UISETP.GE.U32.AND UP0, UPT, UR21, 0x2, UPT ;  /* 0x000000021500788c */ /* 0x000fe4000bf06070 */
[----:B------:R-:W-:Y:S02]  /*1dd0*/  UIADD3 UR9, UPT, UPT, UR5, 0x800, URZ ;  /* 0x0000080005097890 */ /* 0x000fe4000fffe0ff */
[----:B--2---:R-:W-:Y:S02]  /*1de0*/  ULEA UR5, UR8, UR5, 0x18 ;  /* 0x0000000508057291 */ /* 0x004fe4000f8ec0ff */
[----:B------:R-:W-:-:S04]  /*1df0*/  ULEA UR9, UR8, UR9, 0x18 ;  /* 0x0000000908097291 */ /* 0x000fc8000f8ec0ff */
[C---:B0-----:R-:W-:Y:S02]  /*1e00*/  LEA R6, R11.reuse, UR5, 0x2 ;  /* 0x000000050b067c11 */ /* 0x041fe4000f8e10ff */
[----:B-1----:R-:W-:-:S03]  /*1e10*/  LEA R7, R11, UR9, 0x2 ;  /* 0x000000090b077c11 */ /* 0x002fc6000f8e10ff */
[----:B------:R0:W-:Y:S04]  /*1e20*/  STS [R6], R5 ;  /* 0x0000000506007388 */ /* 0x0001e80000000800 */
[----:B------:R0:W-:Y:S01]  /*1e30*/  STS [R7], R4 ;  /* 0x0000000407007388 */ /* 0x0001e20000000800 */
[----:B------:R-:W-:Y:S05]  /*1e40*/  BRA.U !UP0, `(.L_x_24) ;  /* 0x0000000108807547 */ /* 0x000fea000b800000 */
[----:B------:R-:W-:Y:S01]  /*1e50*/  UMOV UR5, URZ ;  /* 0x000000ff00057c82 */ /* 0x000fe20008000000 */
[----:B------:R-:W-:-:S05]  /*1e60*/  UMOV UR10, 0x2 ;  /* 0x00000002000a7882 */ /* 0x000fca0000000000 */
.L_x_27:
[----:B------:R-:W-:Y:S01]  /*1e70*/  UMOV UR8, UR5 ;  /* 0x0000000500087c82 */ /* 0x000fe20008000000 */
[----:B------:R-:W-:Y:S01]  /*1e80*/  UIADD3 UR5, UPT, UPT, UR5, 0x1, URZ ;  /* 0x0000000105057890 */ /* 0x000fe2000fffe0ff */
[----:B------:R-:W-:Y:S03]  /*1e90*/  BAR.SYNC.DEFER_BLOCKING 0x0 ;  /* 0x0000000000007b1d */ /* 0x000fe60000010000 */
[----:B------:R-:W-:-:S03]  /*1ea0*/  USHF.R.U32.HI UR9, URZ, UR5, UR21 ;  /* 0x00000005ff097299 */ /* 0x000fc60008011615 */
[----:B------:R-:W-:Y:S03]  /*1eb0*/  BSSY.RECONVERGENT B0, `(.L_x_25) ;  /* 0x0000016000007945 */ /* 0x000fe60003800200 */
[----:B------:R-:W-:-:S13]  /*1ec0*/  ISETP.GE.U32.AND P0, PT, R11, UR9, PT ;  /* 0x000000090b007c0c */ /* 0x000fda000bf06070 */
[----:B-1----:R-:W-:Y:S05]  /*1ed0*/  @P0 BRA `(.L_x_26) ;  /* 0x00000000004c0947 */ /* 0x002fea0003800000 */
[----:B------:R-:W1:Y:S01]  /*1ee0*/  S2R R10, SR_CgaCtaId ;  /* 0x00000000000a7919 */ /* 0x000e620000008800 */
[----:B0-----:R-:W-:Y:S01]  /*1ef0*/  IMAD.SHL.U32 R7, R11, 0x2, RZ ;  /* 0x000000020b077824 */ /* 0x001fe200078e00ff */
[----:B------:R-:W-:-:S04]  /*1f00*/  MOV R9, 0x400 ;  /* 0x0000040000097802 */ /* 0x000fc80000000f00 */
[C---:B------:R-:W-:Y:S02]  /*1f10*/  IADD3 R6, PT, PT, R7.reuse, 0x1, RZ ;  /* 0x0000000107067810 */ /* 0x040fe40007ffe0ff */
[----:B------:R-:W-:Y:S02]  /*1f20*/  SHF.L.U32 R7, R7, UR8, RZ ;  /* 0x0000000807077c19 */ /* 0x000fe400080006ff */
[----:B------:R-:W-:Y:S02]  /*1f30*/  SHF.L.U32 R6, R6, UR8, RZ ;  /* 0x0000000806067c19 */ /* 0x000fe400080006ff */
[----:B-1----:R-:W-:-:S05]  /*1f40*/  LEA R5, R10, R9, 0x18 ;  /* 0x000000090a057211 */ /* 0x002fca00078ec0ff */
[--C-:B------:R-:W-:Y:S02]  /*1f50*/  IMAD R8, R7, 0x4, R5.reuse ;  /* 0x0000000407087824 */ /* 0x100fe400078e0205 */
[----:B------:R-:W-:-:S03]  /*1f60*/  IMAD R5, R6, 0x4, R5 ;  /* 0x0000000406057824 */ /* 0x000fc600078e0205 */
[----:B------:R-:W-:Y:S04]  /*1f70*/  LDS R4, [R8] ;  /* 0x0000000008047984 */ /* 0x000fe80000000800 */
[----:B------:R-:W0:Y:S02]  /*1f80*/  LDS R5, [R5] ;  /* 0x0000000005057984 */ /* 0x000e240000000800 */
[----:B0-----:R-:W-:-:S13]  /*1f90*/  FSETP.GEU.AND P0, PT, R4, R5, PT ;  /* 0x000000050400720b */ /* 0x001fda0003f0e000 */
[----:B------:R-:W-:Y:S01]  /*1fa0*/  @!P0 IADD3 R9, PT, PT, R9, 0x800, RZ ;  /* 0x0000080009098810 */ /* 0x000fe20007ffe0ff */
[----:B------:R-:W-:Y:S03]  /*1fb0*/  @!P0 STS [R8], R5 ;  /* 0x0000000508008388 */ /* 0x000fe60000000800 */
[----:B------:R-:W-:-:S05]  /*1fc0*/  @!P0 LEA R9, R10, R9, 0x18 ;  /* 0x000000090a098211 */ /* 0x000fca00078ec0ff */
[--C-:B------:R-:W-:Y:S02]  /*1fd0*/  @!P0 IMAD R4, R6, 0x4, R9.reuse ;  /* 0x0000000406048824 */ /* 0x100fe400078e0209 */
[----:B------:R-:W-:-:S04]  /*1fe0*/  @!P0 IMAD R7, R7, 0x4, R9 ;  /* 0x0000000407078824 */ /* 0x000fc800078e0209 */
[----:B------:R-:W0:Y:S04]  /*1ff0*/  @!P0 LDS R4, [R4] ;  /* 0x0000000004048984 */ /* 0x000e280000000800 */
[----:B0-----:R1:W-:Y:S02]  /*2000*/  @!P0 STS [R7], R4 ;  /* 0x0000000407008388 */ /* 0x0013e40000000800 */
.L_x_26:
[----:B------:R-:W-:Y:S05]  /*2010*/  BSYNC.RECONVERGENT B0 ;  /* 0x0000000000007941 */ /* 0x000fea0003800200 */
.L_x_25:
[----:B------:R-:W-:-:S04]  /*2020*/  USHF.L.U32 UR8, UR10, UR8, URZ ;  /* 0x000000080a087299 */ /* 0x000fc800080006ff */
[----:B------:R-:W-:-:S09]  /*2030*/  UISETP.GE.U32.AND UP0, UPT, UR8, UR21, UPT ;  /* 0x000000150800728c */ /* 0x000fd2000bf06070 */
[----:B------:R-:W-:Y:S05]  /*2040*/  BRA.U !UP0, `(.L_x_27) ;  /* 0xfffffffd08887547 */ /* 0x000fea000b83ffff */
.L_x_24:
[----:B------:R-:W2:Y:S08]  /*2050*/  S2UR UR8, SR_CgaCtaId ;  /* 0x00000000000879c3 */ /* 0x000eb00000008800 */
[----:B------:R-:W-:Y:S06]  /*2060*/  BAR.SYNC.DEFER_BLOCKING 0x0 ;  /* 0x0000000000007b1d */ /* 0x000fec0000010000 */
[----:B------:R-:W-:-:S02]  /*2070*/  UMOV UR5, 0x400 ;  /* 0x0000040000057882 */ /* 0x000fc40000000000 */
[----:B01----:R-:W0:Y:S01]  /*2080*/  @!P2 LDC.64 R4, c[0x0][0x3a0] ;  /* 0x0000e800ff04ab82 */ /* 0x003e220000000a00 */
[----:B------:R-:W-:Y:S01]  /*2090*/  VOTEU.ALL UP0, P2 ;  /* 0x0000000000ff7886 */ /* 0x000fe20001000000 */
[----:B--2---:R-:W-:Y:S01]  /*20a0*/  ULEA UR5, UR8, UR5, 0x18 ;  /* 0x0000000508057291 */ /* 0x004fe2000f8ec0ff */
[----:B------:R-:W1:Y:S08]  /*20b0*/  LDCU UR8, c[0x0][0x388] ;  /* 0x00007100ff0877ac */ /* 0x000e700008000800 */
[----:B------:R-:W2:Y:S01]  /*20c0*/  LDS R6, [UR5+0x800] ;  /* 0x00080005ff067984 */ /* 0x000ea20008000800 */
[----:B-1----:R-:W-:-:S02]  /*20d0*/  @!UP0 UIMAD UR5, UR6, UR8, UR4 ;  /* 0x00000008060582a4 */ /* 0x002fc4000f8e0204 */
[----:B------:R-:W-:-:S04]  /*20e0*/  UIADD3 UR4, UPT, UPT, UR4, 0x1, URZ ;  /* 0x0000000104047890 */ /* 0x000fc8000fffe0ff */
[----:B------:R-:W-:Y:S01]  /*20f0*/  MOV R7, UR5 ;  /* 0x0000000500077c02 */ /* 0x000fe20008000f00 */
[----:B------:R-:W-:-:S04]  /*2100*/  UISETP.NE.AND UP0, UPT, UR4, UR8, UPT ;  /* 0x000000080400728c */ /* 0x000fc8000bf05270 */
[----:B0-----:R-:W-:-:S05]  /*2110*/  @!P2 IMAD.WIDE R4, R7, 0x4, R4 ;  /* 0x000000040704a825 */ /* 0x001fca00078e0204 */
[----:B--2---:R3:W-:Y:S01]  /*2120*/  @!P2 STG.E desc[UR16][R4.64], R6 ;  /* 0x000000060400a986 */ /* 0x0047e2000c101910 */
[----:B------:R-:W-:Y:S05]  /*2130*/  BRA.U UP0, `(.L_x_28) ;  /* 0xffffffe900647547 */ /* 0x000fea000b83ffff */
.L_x_9:
[----:B------:R-:W4:Y:S01]  /*2140*/  LDCU UR4, c[0x0][0x380] ;  /* 0x00007000ff0477ac */ /* 0x000f220008000800 */
[----:B------:R-:W-:-:S04]  /*2150*/  UIADD3 UR6, UPT, UPT, UR22, UR6, URZ ;  /* 0x0000000616067290 */ /* 0x000fc8000fffe0ff */
[----:B----4-:R-:W-:-:S09]  /*2160*/  UISETP.GE.AND UP0, UPT, UR6, UR4, UPT ;  /* 0x000000040600728c */ /* 0x010fd2000bf06270 */
[----:B------:R-:W-:Y:S05]  /*2170*/  BRA.U !UP0, `(.L_x_29) ;  /* 0xffffffe108c07547 */ /* 0x000fea000b83ffff */
[----:B------:R-:W-:Y:S05]  /*2180*/  EXIT ;  /* 0x000000000000794d */ /* 0x000fea0003800000 */
        .weak           $__internal_0_$__cuda_sm3x_div_rn_noftz_f32_slowpath
        .type           $__internal_0_$__cuda_sm3x_div_rn_noftz_f32_slowpath,@function
        .size           $__internal_0_$__cuda_sm3x_div_rn_noftz_f32_slowpath,(.L_x_60 - $__internal_0_$__cuda_sm3x_div_rn_noftz_f32_slowpath)
$__internal_0_$__cuda_sm3x_div_rn_noftz_f32_slowpath:
[----:B------:R-:W-:Y:S01]  /*2190*/  SHF.R.U32.HI R14, RZ, 0x17, R9 ;  /* 0x00000017ff0e7819 */ /* 0x000fe20000011609 */
[----:B------:R-:W-:Y:S01]  /*21a0*/  BSSY.RECONVERGENT B2, `(.L_x_30) ;  /* 0x0000062000027945 */ /* 0x000fe20003800200 */
[----:B------:R-:W-:Y:S02]  /*21b0*/  SHF.R.U32.HI R11, RZ, 0x17, R18 ;  /* 0x00000017ff0b7819 */ /* 0x000fe40000011612 */
[----:B------:R-:W-:Y:S02]  /*21c0*/  LOP3.LUT R14, R14, 0xff, RZ, 0xc0, !PT ;  /* 0x000000ff0e0e7812 */ /* 0x000fe400078ec0ff */
[----:B------:R-:W-:-:S03]  /*21d0*/  LOP3.LUT R15, R11, 0xff, RZ, 0xc0, !PT ;  /* 0x000000ff0b0f7812 */ /* 0x000fc600078ec0ff */
[----:B------:R-:W-:Y:S02]  /*21e0*/  VIADD R17, R14, 0xffffffff ;  /* 0xffffffff0e117836 */ /* 0x000fe40000000000 */
[----:B------:R-:W-:-:S03]  /*21f0*/  VIADD R16, R15, 0xffffffff ;  /* 0xffffffff0f107836 */ /* 0x000fc60000000000 */
[----:B------:R-:W-:-:S04]  /*2200*/  ISETP.GT.U32.AND P0, PT, R17, 0xfd, PT ;  /* 0x000000fd1100780c */ /* 0x000fc80003f04070 */
[----:B------:R-:W-:-:S13]  /*2210*/  ISETP.GT.U32.OR P0, PT, R16, 0xfd, P0 ;  /* 0x000000fd1000780c */ /* 0x000fda0000704470 */
[----:B------:R-:W-:Y:S01]  /*2220*/  @!P0 MOV R11, RZ ;  /* 0x000000ff000b8202 */ /* 0x000fe20000000f00 */
[----:B------:R-:W-:Y:S06]  /*2230*/  @!P0 BRA `(.L_x_31) ;  /* 0x00000000005c8947 */ /* 0x000fec0003800000 */
[----:B------:R-:W-:Y:S02]  /*2240*/  FSETP.GTU.FTZ.AND P0, PT, |R18|, +INF , PT ;  /* 0x7f8000001200780b */ /* 0x000fe40003f1c200 */
[----:B------:R-:W-:-:S04]  /*2250*/  FSETP.GTU.FTZ.AND P1, PT, |R9|, +INF , PT ;  /* 0x7f8000000900780b */ /* 0x000fc80003f3c200 */
[----:B------:R-:W-:-:S13]  /*2260*/  PLOP3.LUT P0, PT, P0, P1, PT, 0xf8, 0x8f ;  /* 0x00000000008f781c */ /* 0x000fda0000703f70 */
[----:B------:R-:W-:Y:S05]  /*2270*/  @P0 BRA `(.L_x_32) ;  /* 0x00000004004c0947 */ /* 0x000fea0003800000 */
[----:B------:R-:W-:-:S13]  /*2280*/  LOP3.LUT P0, RZ, R9, 0x7fffffff, R18, 0xc8, !PT ;  /* 0x7fffffff09ff7812 */ /* 0x000fda000780c812 */
[----:B------:R-:W-:Y:S05]  /*2290*/  @!P0 BRA `(.L_x_33) ;  /* 0x00000004003c8947 */ /* 0x000fea0003800000 */
[C---:B------:R-:W-:Y:S02]  /*22a0*/  FSETP.NEU.FTZ.AND P4, PT, |R18|.reuse, +INF , PT ;  /* 0x7f8000001200780b */ /* 0x040fe40003f9d200 */
[----:B------:R-:W-:Y:S02]  /*22b0*/  FSETP.NEU.FTZ.AND P1, PT, |R9|, +INF , PT ;  /* 0x7f8000000900780b */ /* 0x000fe40003f3d200 */
[----:B------:R-:W-:-:S11]  /*22c0*/  FSETP.NEU.FTZ.AND P0, PT, |R18|, +INF , PT ;  /* 0x7f8000001200780b */ /* 0x000fd60003f1d200 */
[----:B------:R-:W-:Y:S05]  /*22d0*/  @!P1 BRA !P4, `(.L_x_33) ;  /* 0x00000004002c9947 */ /* 0x000fea0006000000 */
[----:B------:R-:W-:-:S04]  /*22e0*/  LOP3.LUT P4, RZ, R18, 0x7fffffff, RZ, 0xc0, !PT ;  /* 0x7fffffff12ff7812 */ /* 0x000fc8000788c0ff */
[----:B------:R-:W-:-:S13]  /*22f0*/  PLOP3.LUT P1, PT, P1, P4, PT, 0x2f, 0xf2 ;  /* 0x0000000000f2781c */ /* 0x000fda0000f28577 */
[----:B------:R-:W-:Y:S05]  /*2300*/  @P1 BRA `(.L_x_34) ;  /* 0x0000000400181947 */ /* 0x000fea0003800000 */
[----:B------:R-:W-:-:S04]  /*2310*/  LOP3.LUT P1, RZ, R9, 0x7fffffff, RZ, 0xc0, !PT ;  /* 0x7fffffff09ff7812 */ /* 0x000fc8000782c0ff */
[----:B------:R-:W-:-:S13]  /*2320*/  PLOP3.LUT P0, PT, P0, P1, PT, 0x2f, 0xf2 ;  /* 0x0000000000f2781c */ /* 0x000fda0000702577 */
[----:B------:R-:W-:Y:S05]  /*2330*/  @P0 BRA `(.L_x_35) ;  /* 0x0000000400000947 */ /* 0x000fea0003800000 */
[----:B------:R-:W-:Y:S02]  /*2340*/  ISETP.GE.AND P0, PT, R16, RZ, PT ;  /* 0x000000ff1000720c */ /* 0x000fe40003f06270 */
[----:B------:R-:W-:-:S11]  /*2350*/  ISETP.GE.AND P1, PT, R17, RZ, PT ;  /* 0x000000ff1100720c */ /* 0x000fd60003f26270 */
[----:B------:R-:W-:Y:S02]  /*2360*/  @P0 IMAD.MOV.U32 R11, RZ, RZ, RZ ;  /* 0x000000ffff0b0224 */ /* 0x000fe400078e00ff */
[----:B------:R-:W-:Y:S01]  /*2370*/  @!P0 FFMA R18, R18, 1.84467440737095516160e+19, RZ ;  /* 0x5f80000012128823 */ /* 0x000fe200000000ff */
[----:B------:R-:W-:Y:S02]  /*2380*/  @!P0 IMAD.MOV.U32 R11, RZ, RZ, -0x40 ;  /* 0xffffffc0ff0b8424 */ /* 0x000fe400078e00ff */
[----:B------:R-:W-:-:S03]  /*2390*/  @!P1 FFMA R9, R9, 1.84467440737095516160e+19, RZ ;  /* 0x5f80000009099823 */ /* 0x000fc600000000ff */
[----:B------:R-:W-:-:S07]  /*23a0*/  @!P1 IADD3 R11, PT, PT, R11, 0x40, RZ ;  /* 0x000000400b0b9810 */ /* 0x000fce0007ffe0ff */
.L_x_31:
[----:B------:R-:W-:Y:S01]  /*23b0*/  LEA R16, R14, 0xc0800000, 0x17 ;  /* 0xc08000000e107811 */ /* 0x000fe200078eb8ff */
[----:B------:R-:W-:Y:S01]  /*23c0*/  VIADD R15, R15, 0xffffff81 ;  /* 0xffffff810f0f7836 */ /* 0x000fe20000000000 */
[----:B------:R-:W-:Y:S03]  /*23d0*/  BSSY.RECONVERGENT B3, `(.L_x_36) ;  /* 0x0000035000037945 */ /* 0x000fe60003800200 */
[----:B------:R-:W-:Y:S02]  /*23e0*/  IMAD.IADD R17, R9, 0x1, -R16 ;  /* 0x0000000109117824 */ /* 0x000fe400078e0a10 */
[----:B------:R-:W-:Y:S02]  /*23f0*/  IMAD R9, R15, -0x800000, R18 ;  /* 0xff8000000f097824 */ /* 0x000fe400078e0212 */
[----:B------:R-:W0:Y:S01]  /*2400*/  MUFU.RCP R16, R17 ;  /* 0x0000001100107308 */ /* 0x000e220000001000 */
[----:B------:R-:W-:-:S04]  /*2410*/  FADD.FTZ R20, -R17, -RZ ;  /* 0x800000ff11147221 */ /* 0x000fc80000010100 */
[----:B0-----:R-:W-:-:S04]  /*2420*/  FFMA R19, R16, R20, 1 ;  /* 0x3f80000010137423 */ /* 0x001fc80000000014 */
[----:B------:R-:W-:-:S04]  /*2430*/  FFMA R16, R16, R19, R16 ;  /* 0x0000001310107223 */ /* 0x000fc80000000010 */
[----:B------:R-:W-:-:S04]  /*2440*/  FFMA R19, R9, R16, RZ ;  /* 0x0000001009137223 */ /* 0x000fc800000000ff */
[----:B------:R-:W-:-:S04]  /*2450*/  FFMA R18, R20, R19, R9 ;  /* 0x0000001314127223 */ /* 0x000fc80000000009 */
[----:B------:R-:W-:Y:S01]  /*2460*/  FFMA R19, R16, R18, R19 ;  /* 0x0000001210137223 */ /* 0x000fe20000000013 */
[----:B------:R-:W-:-:S03]  /*2470*/  IADD3 R18, PT, PT, R15, 0x7f, -R14 ;  /* 0x0000007f0f127810 */ /* 0x000fc60007ffe80e */
[----:B------:R-:W-:Y:S01]  /*2480*/  FFMA R20, R20, R19, R9 ;  /* 0x0000001314147223 */ /* 0x000fe20000000009 */
[----:B------:R-:W-:-:S03]  /*2490*/  IADD3 R18, PT, PT, R18, R11, RZ ;  /* 0x0000000b12127210 */ /* 0x000fc60007ffe0ff */
[----:B------:R-:W-:-:S05]  /*24a0*/  FFMA R9, R16, R20, R19 ;  /* 0x0000001410097223 */ /* 0x000fca0000000013 */
[----:B------:R-:W-:-:S04]  /*24b0*/  SHF.R.U32.HI R14, RZ, 0x17, R9 ;  /* 0x00000017ff0e7819 */ /* 0x000fc80000011609 */
[----:B------:R-:W-:-:S05]  /*24c0*/  LOP3.LUT R14, R14, 0xff, RZ, 0xc0, !PT ;  /* 0x000000ff0e0e7812 */ /* 0x000fca00078ec0ff */
[----:B------:R-:W-:-:S04]  /*24d0*/  IMAD.IADD R17, R14, 0x1, R18 ;  /* 0x000000010e117824 */ /* 0x000fc800078e0212 */
[----:B------:R-:W-:-:S05]  /*24e0*/  VIADD R11, R17, 0xffffffff ;  /* 0xffffffff110b7836 */ /* 0x000fca0000000000 */
[----:B------:R-:W-:-:S13]  /*24f0*/  ISETP.GE.U32.AND P0, PT, R11, 0xfe, PT ;  /* 0x000000fe0b00780c */ /* 0x000fda0003f06070 */
[----:B------:R-:W-:Y:S05]  /*2500*/  @!P0 BRA `(.L_x_37) ;  /* 0x0000000000808947 */ /* 0x000fea0003800000 */
[----:B------:R-:W-:-:S13]  /*2510*/  ISETP.GT.AND P0, PT, R17, 0xfe, PT ;  /* 0x000000fe1100780c */ /* 0x000fda0003f04270 */
[----:B------:R-:W-:Y:S05]  /*2520*/  @P0 BRA `(.L_x_38) ;  /* 0x00000000006c0947 */ /* 0x000fea0003800000 */
[----:B------:R-:W-:-:S13]  /*2530*/  ISETP.GE.AND P0, PT, R17, 0x1, PT ;  /* 0x000000011100780c */ /* 0x000fda0003f06270 */
[----:B------:R-:W-:Y:S05]  /*2540*/  @P0 BRA `(.L_x_39) ;  /* 0x0000000000740947 */ /* 0x000fea0003800000 */
[----:B------:R-:W-:Y:S02]  /*2550*/  ISETP.GE.AND P0, PT, R17, -0x18, PT ;  /* 0xffffffe81100780c */ /* 0x000fe40003f06270 */
[----:B------:R-:W-:-:S11]  /*2560*/  LOP3.LUT R9, R9, 0x80000000, RZ, 0xc0, !PT ;  /* 0x8000000009097812 */ /* 0x000fd600078ec0ff */
[----:B------:R-:W-:Y:S05]  /*2570*/  @!P0 BRA `(.L_x_39) ;  /* 0x0000000000688947 */ /* 0x000fea0003800000 */
[CCC-:B------:R-:W-:Y:S01]  /*2580*/  FFMA.RZ R11, R16.reuse, R20.reuse, R19.reuse ;  /* 0x00000014100b7223 */ /* 0x1c0fe2000000c013 */
[C---:B------:R-:W-:Y:S02]  /*2590*/  IADD3 R15, PT, PT, R17.reuse, 0x20, RZ ;  /* 0x00000020110f7810 */ /* 0x040fe40007ffe0ff */
[----:B------:R-:W-:Y:S02]  /*25a0*/  ISETP.NE.AND P4, PT, R17, RZ, PT ;  /* 0x000000ff1100720c */ /* 0x000fe40003f85270 */
[----:B------:R-:W-:Y:S01]  /*25b0*/  LOP3.LUT R14, R11, 0x7fffff, RZ, 0xc0, !PT ;  /* 0x007fffff0b0e7812 */ /* 0x000fe200078ec0ff */
[CCC-:B------:R-:W-:Y:S01]  /*25c0*/  FFMA.RP R11, R16.reuse, R20.reuse, R19.reuse ;  /* 0x00000014100b7223 */ /* 0x1c0fe20000008013 */
[----:B------:R-:W-:Y:S01]  /*25d0*/  FFMA.RM R16, R16, R20, R19 ;  /* 0x0000001410107223 */ /* 0x000fe20000004013 */
[----:B------:R-:W-:Y:S01]  /*25e0*/  ISETP.NE.AND P1, PT, R17, RZ, PT ;  /* 0x000000ff1100720c */ /* 0x000fe20003f25270 */
[----:B------:R-:W-:Y:S01]  /*25f0*/  IMAD.MOV R17, RZ, RZ, -R17 ;  /* 0x000000ffff117224 */ /* 0x000fe200078e0a11 */
[----:B------:R-:W-:-:S02]  /*2600*/  LOP3.LUT R14, R14, 0x800000, RZ, 0xfc, !PT ;  /* 0x008000000e0e7812 */ /* 0x000fc400078efcff */
[----:B------:R-:W-:Y:S02]  /*2610*/  FSETP.NEU.FTZ.AND P0, PT, R11, R16, PT ;  /* 0x000000100b00720b */ /* 0x000fe40003f1d000 */
[----:B------:R-:W-:Y:S02]  /*2620*/  SHF.L.U32 R15, R14, R15, RZ ;  /* 0x0000000f0e0f7219 */ /* 0x000fe400000006ff */
[----:B------:R-:W-:Y:S02]  /*2630*/  SEL R11, R17, RZ, P4 ;  /* 0x000000ff110b7207 */ /* 0x000fe40002000000 */
[----:B------:R-:W-:Y:S02]  /*2640*/  ISETP.NE.AND P1, PT, R15, RZ, P1 ;  /* 0x000000ff0f00720c */ /* 0x000fe40000f25270 */
[----:B------:R-:W-:Y:S02]  /*2650*/  SHF.R.U32.HI R11, RZ, R11, R14 ;  /* 0x0000000bff0b7219 */ /* 0x000fe4000001160e */
[----:B------:R-:W-:-:S02]  /*2660*/  PLOP3.LUT P0, PT, P0, P1, PT, 0xf8, 0x8f ;  /* 0x00000000008f781c */ /* 0x000fc40000703f70 */
[----:B------:R-:W-:Y:S02]  /*2670*/  SHF.R.U32.HI R15, RZ, 0x1, R11 ;  /* 0x00000001ff0f7819 */ /* 0x000fe4000001160b */
[----:B------:R-:W-:-:S04]  /*2680*/  SEL R14, RZ, 0x1, !P0 ;  /* 0x00000001ff0e7807 */ /* 0x000fc80004000000 */
[----:B------:R-:W-:-:S04]  /*2690*/  LOP3.LUT R14, R14, 0x1, R15, 0xf8, !PT ;  /* 0x000000010e0e7812 */ /* 0x000fc800078ef80f */
[----:B------:R-:W-:-:S05]  /*26a0*/  LOP3.LUT R14, R14, R11, RZ, 0xc0, !PT ;  /* 0x0000000b0e0e7212 */ /* 0x000fca00078ec0ff */
[----:B------:R-:W-:-:S05]  /*26b0*/  IMAD.IADD R14, R15, 0x1, R14 ;  /* 0x000000010f0e7824 */ /* 0x000fca00078e020e */
[----:B------:R-:W-:Y:S01]  /*26c0*/  LOP3.LUT R9, R14, R9, RZ, 0xfc, !PT ;  /* 0x000000090e097212 */ /* 0x000fe200078efcff */
[----:B------:R-:W-:Y:S06]  /*26d0*/  BRA `(.L_x_39) ;  /* 0x0000000000107947 */ /* 0x000fec0003800000 */
.L_x_38:
[----:B------:R-:W-:-:S04]  /*26e0*/  LOP3.LUT R9, R9, 0x80000000, RZ, 0xc0, !PT ;  /* 0x8000000009097812 */ /* 0x000fc800078ec0ff */
[----:B------:R-:W-:Y:S01]  /*26f0*/  LOP3.LUT R9, R9, 0x7f800000, RZ, 0xfc, !PT ;  /* 0x7f80000009097812 */ /* 0x000fe200078efcff */
[----:B------:R-:W-:Y:S06]  /*2700*/  BRA `(.L_x_39) ;  /* 0x0000000000047947 */ /* 0x000fec0003800000 */
.L_x_37:
[----:B------:R-:W-:-:S07]  /*2710*/  LEA R9, R18, R9, 0x17 ;  /* 0x0000000912097211 */ /* 0x000fce00078eb8ff */
.L_x_39:
[----:B------:R-:W-:Y:S05]  /*2720*/  BSYNC.RECONVERGENT B3 ;  /* 0x0000000000037941 */ /* 0x000fea0003800200 */
.L_x_36:
[----:B------:R-:W-:Y:S05]  /*2730*/  BRA `(.L_x_40) ;  /* 0x0000000000207947 */ /* 0x000fea0003800000 */
.L_x_35:
[----:B------:R-:W-:-:S04]  /*2740*/  LOP3.LUT R9, R9, 0x80000000, R18, 0x48, !PT ;  /* 0x8000000009097812 */ /* 0x000fc800078e4812 */
[----:B------:R-:W-:Y:S01]  /*2750*/  LOP3.LUT R9, R9, 0x7f800000, RZ, 0xfc, !PT ;  /* 0x7f80000009097812 */ /* 0x000fe200078efcff */
[----:B------:R-:W-:Y:S06]  /*2760*/  BRA `(.L_x_40) ;  /* 0x0000000000147947 */ /* 0x000fec0003800000 */
.L_x_34:
[----:B------:R-:W-:Y:S01]  /*2770*/  LOP3.LUT R9, R9, 0x80000000, R18, 0x48, !PT ;  /* 0x8000000009097812 */ /* 0x000fe200078e4812 */
[----:B------:R-:W-:Y:S06]  /*2780*/  BRA `(.L_x_40) ;  /* 0x00000000000c7947 */ /* 0x000fec0003800000 */
.L_x_33:
[----:B------:R-:W0:Y:S01]  /*2790*/  MUFU.RSQ R9, -QNAN ;  /* 0xffc0000000097908 */ /* 0x000e220000001400 */
[----:B------:R-:W-:Y:S05]  /*27a0*/  BRA `(.L_x_40) ;  /* 0x0000000000047947 */ /* 0x000fea0003800000 */
.L_x_32:
[----:B------:R-:W-:-:S07]  /*27b0*/  FADD.FTZ R9, R18, R9 ;  /* 0x0000000912097221 */ /* 0x000fce0000010000 */
.L_x_40:
[----:B------:R-:W-:Y:S05]  /*27c0*/  BSYNC.RECONVERGENT B2 ;  /* 0x0000000000027941 */ /* 0x000fea0003800200 */
.L_x_30:
[----:B------:R-:W-:-:S04]  /*27d0*/  IMAD.MOV.U32 R11, RZ, RZ, 0x0 ;  /* 0x00000000ff0b7424 */ /* 0x000fc800078e00ff */
[----:B0-----:R-:W-:Y:S05]  /*27e0*/  RET.REL.NODEC R10 `(_Z37farthestpointsamplingtrajectoryKerneliiiiPKfPfPi) ;  /* 0xffffffd80a047950 */ /* 0x001fea0003c3ffff */
.L_x_41:
[----:B------:R-:W-:-:S00]  /*27f0*/  BRA `(.L_x_41) ;  /* 0xfffffffc00fc7947 */ /* 0x000fc0000383ffff */
[----:B------:R-:W-:-:S00]  /*2800*/  NOP ;  /* 0x0000000000007918 */ /* 0x000fc00000000000 */
[----:B------:R-:W-:-:S00]  /*2810*/  NOP ;  /* 0x0000000000007918 */ /* 0x000fc00000000000 */
[----:B------:R-:W-:-:S00]  /*2820*/  NOP ;  /* 0x0000000000007918 */ /* 0x000fc00000000000 */
[----:B------:R-:W-:-:S00]  /*2830*/  NOP ;  /* 0x0000000000007918 */ /* 0x000fc00000000000 */
[----:B------:R-:W-:-:S00]  /*2840*/  NOP ;  /* 0x0000000000007918 */ /* 0x000fc00000000000 */
[----:B------:R-:W-:-:S00]  /*2850*/  NOP ;  /* 0x0000000000007918 */ /* 0x000fc00000000000 */
[----:B------:R-:W-:-:S00]  /*2860*/  NOP ;  /* 0x0000000000007918 */ /* 0x000fc00000000000 */
[----:B------:R-:W-:-:S00]  /*2870*/  NOP ;  /* 0x0000000000007918 */ /* 0x000fc00000000000 */
.L_x_60:


//--------------------- .text._Z26gathertrajectorygradKerneliiiiPKfPKiPf --------------------------
	.section	.text._Z26gathertrajectorygradKerneliiiiPKfPKiPf,"ax",@progbits
	.align	128
        .global         _Z26gathertrajectorygradKerneliiiiPKfPKiPf
        .type           _Z26gathertrajectorygradKerneliiiiPKfPKiPf,@function
        .size           _Z26gathertrajectorygradKerneliiiiPKfPKiPf,(.L_x_62 - _Z26gathertrajectorygradKerneliiiiPKfPKiPf)
        .other          _Z26gathertrajectorygradKerneliiiiPKfPKiPf,@"STO_CUDA_ENTRY STV_DEFAULT"
_Z26gathertrajectorygradKerneliiiiPKfPKiPf:
.text._Z26gathertrajectorygradKerneliiiiPKfPKiPf:
[----:B------:R-:W-:Y:S08]  /*0000*/  LDC R1, c[0x0][0x37c] ;  /* 0x0000df00ff017b82 */ /* 0x000ff00000000800 */
[----:B------:R-:W0:Y:S08]  /*0010*/  S2UR UR4, SR_CTAID.X ;  /* 0x00000000000479c3 */ /* 0x000e300000002500 */
[----:B------:R-:W0:Y:S02]  /*0020*/  LDC R0, c[0x0][0x380] ;  /* 0x0000e000ff007b82 */ /* 0x000e240000000800 */
[----:B0-----:R-:W-:-:S13]  /*0030*/  ISETP.LE.AND P0, PT, R0, UR4, PT ;  /* 0x0000000400007c0c */ /* 0x001fda000bf03270 */
[----:B------:R-:W-:Y:S05]  /*0040*/  @P0 EXIT ;  /* 0x000000000000094d */ /* 0x000fea0003800000 */
[----:B------:R-:W0:Y:S02]  /*0050*/  LDC R7, c[0x0][0x38c] ;  /* 0x0000e300ff077b82 */ /* 0x000e240000000800 */
[----:B0-----:R-:W-:-:S13]  /*0060*/  ISETP.GE.AND P0, PT, R7, 0x1, PT ;  /* 0x000000010700780c */ /* 0x001fda0003f06270 */
[----:B------:R-:W-:Y:S05]  /*0070*/  @!P0 EXIT ;  /* 0x000000000000894d */ /* 0x000fea0003800000 */
[----:B------:R-:W0:Y:S01]  /*0080*/  S2R R0, SR_TID.X ;  /* 0x0000000000007919 */ /* 0x000e220000002100 */
[C---:B------:R-:W-:Y:S01]  /*0090*/  LOP3.LUT R6, R7.reuse, 0x7ffffffc, RZ, 0xc0, !PT ;  /* 0x7ffffffc07067812 */ /* 0x040fe200078ec0ff */
[----:B------:R-:W1:Y:S01]  /*00a0*/  LDCU.64 UR6, c[0x0][0x358] ;  /* 0x00006b00ff0677ac */ /* 0x000e620008000a00 */
[C---:B------:R-:W-:Y:S01]  /*00b0*/  LOP3.LUT R18, R7.reuse, 0x3, RZ, 0xc0, !PT ;  /* 0x0000000307127812 */ /* 0x040fe200078ec0ff */
[----:B------:R-:W-:Y:S01]  /*00c0*/  IMAD R7, R7, 0x3, RZ ;  /* 0x0000000307077824 */ /* 0x000fe200078e02ff */
[----:B------:R-:W-:-:S07]  /*00d0*/  IADD3 R8, PT, PT, -R6, RZ, RZ ;  /* 0x000000ff06087210 */ /* 0x000fce0007ffe1ff */
.L_x_49:
[----:B0-----:R-:W0:Y:S01]  /*00e0*/  LDCU UR5, c[0x0][0x388] ;  /* 0x00007100ff0577ac */ /* 0x001e220008000800 */
[----:B------:R-:W-:Y:S01]  /*00f0*/  BSSY.RECONVERGENT B0, `(.L_x_42) ;  /* 0x0000060000007945 */ /* 0x000fe20003800200 */
[----:B0-----:R-:W-:-:S13]  /*0100*/  ISETP.GE.AND P0, PT, R0, UR5, PT ;  /* 0x0000000500007c0c */ /* 0x001fda000bf06270 */
[----:B--2---:R-:W-:Y:S05]  /*0110*/  @P0 BRA `(.L_x_43) ;  /* 0x0000000400740947 */ /* 0x004fea0003800000 */
[----:B------:R-:W-:-:S07]  /*0120*/  MOV R9, R0 ;  /* 0x0000000000097202 */ /* 0x000fce0000000f00 */
.L_x_48:
[----:B0-----:R-:W0:Y:S08]  /*0130*/  LDC.64 R2, c[0x0][0x388] ;  /* 0x0000e200ff027b82 */ /* 0x001e300000000a00 */
[----:B-12---:R-:W2:Y:S08]  /*0140*/  LDC.64 R14, c[0x0][0x398] ;  /* 0x0000e600ff0e7b82 */ /* 0x006eb00000000a00 */
[----:B------:R-:W3:Y:S01]  /*0150*/  LDC R5, c[0x0][0x384] ;  /* 0x0000e100ff057b82 */ /* 0x000ee20000000800 */
[----:B0-----:R-:W-:-:S04]  /*0160*/  IMAD R12, R2, UR4, R9 ;  /* 0x00000004020c7c24 */ /* 0x001fc8000f8e0209 */
[----:B--2---:R-:W-:-:S05]  /*0170*/  IMAD.WIDE R14, R12, 0x4, R14 ;  /* 0x000000040c0e7825 */ /* 0x004fca00078e020e */
[----:B-1----:R-:W3:Y:S01]  /*0180*/  LDG.E.CONSTANT R10, desc[UR6][R14.64] ;  /* 0x000000060e0a7981 */ /* 0x002ee2000c1e9900 */
[----:B------:R-:W-:Y:S01]  /*0190*/  ISETP.GE.U32.AND P0, PT, R3, 0x4, PT ;  /* 0x000000040300780c */ /* 0x000fe20003f06070 */
[----:B------:R-:W-:Y:S02]  /*01a0*/  HFMA2 R4, -RZ, RZ, 0, 0 ;  /* 0x00000000ff047431 */ /* 0x000fe400000001ff */
[----:B---3--:R-:W-:-:S10]  /*01b0*/  IMAD R10, R5, UR4, R10 ;  /* 0x00000004050a7c24 */ /* 0x008fd4000f8e020a */
[----:B------:R-:W-:Y:S05]  /*01c0*/  @!P0 BRA `(.L_x_44) ;  /* 0x0000000000948947 */ /* 0x000fea0003800000 */
[C---:B------:R-:W-:Y:S01]  /*01d0*/  IMAD R13, R7.reuse, R10, RZ ;  /* 0x0000000a070d7224 */ /* 0x040fe200078e02ff */
[----:B------:R-:W-:Y:S01]  /*01e0*/  MOV R16, R8 ;  /* 0x0000000800107202 */ /* 0x000fe20000000f00 */
[----:B------:R-:W-:-:S07]  /*01f0*/  IMAD R11, R7, R12, RZ ;  /* 0x0000000c070b7224 */ /* 0x000fce00078e02ff */
.L_x_45:
[----:B0-----:R-:W0:Y:S08]  /*0200*/  LDC.64 R4, c[0x0][0x390] ;  /* 0x0000e400ff047b82 */ /* 0x001e300000000a00 */
[----:B------:R-:W1:Y:S01]  /*0210*/  LDC.64 R14, c[0x0][0x3a0] ;  /* 0x0000e800ff0e7b82 */ /* 0x000e620000000a00 */
[----:B0-----:R-:W-:-:S05]  /*0220*/  IMAD.WIDE R4, R11, 0x4, R4 ;  /* 0x000000040b047825 */ /* 0x001fca00078e0204 */
[----:B------:R-:W2:Y:S04]  /*0230*/  LDG.E.CONSTANT R17, desc[UR6][R4.64] ;  /* 0x0000000604117981 */ /* 0x000ea8000c1e9900 */
[----:B------:R-:W3:Y:S01]  /*0240*/  LDG.E.CONSTANT R19, desc[UR6][R4.64+0x4] ;  /* 0x0000040604137981 */ /* 0x000ee2000c1e9900 */
[----:B-1----:R-:W-:-:S03]  /*0250*/  IMAD.WIDE R14, R13, 0x4, R14 ;  /* 0x000000040d0e7825 */ /* 0x002fc600078e020e */
        /* <DEDUP_REMOVED lines=10> */
[----:B------:R-:W-:-:S04]  /*0300*/  IADD3 R16, PT, PT, R16, 0x4, RZ ;  /* 0x0000000410107810 */ /* 0x000fc80007ffe0ff */
[----:B------:R-:W-:Y:S02]  /*0310*/  ISETP.NE.AND P0, PT, R16, RZ, PT ;  /* 0x000000ff1000720c */ /* 0x000fe40003f05270 */
[----:B------:R-:W-:Y:S02]  /*0320*/  IADD3 R13, PT, PT, R13, 0xc, RZ ;  /* 0x0000000c0d0d7810 */ /* 0x000fe40007ffe0ff */
[----:B------:R-:W-:Y:S01]  /*0330*/  IADD3 R11, PT, PT, R11, 0xc, RZ ;  /* 0x0000000c0b0b7810 */ /* 0x000fe20007ffe0ff */
[----:B--2---:R0:W-:Y:S04]  /*0340*/  REDG.E.ADD.F32.FTZ.RN.STRONG.GPU desc[UR6][R14.64], R17 ;  /* 0x000000110e0079a6 */ /* 0x0041e8000c12f306 */
[----:B---3--:R0:W-:Y:S04]  /*0350*/  REDG.E.ADD.F32.FTZ.RN.STRONG.GPU desc[UR6][R14.64+0x4], R19 ;  /* 0x000004130e0079a6 */ /* 0x0081e8000c12f306 */
[----:B----4-:R0:W-:Y:S04]  /*0360*/  REDG.E.ADD.F32.FTZ.RN.STRONG.GPU desc[UR6][R14.64+0x8], R21 ;  /* 0x000008150e0079a6 */ /* 0x0101e8000c12f306 */
[----:B-----5:R0:W-:Y:S04]  /*0370*/  REDG.E.ADD.F32.FTZ.RN.STRONG.GPU desc[UR6][R14.64+0xc], R23 ;  /* 0x00000c170e0079a6 */ /* 0x0201e8000c12f306 */
[----:B------:R0:W-:Y:S04]  /*0380*/  REDG.E.ADD.F32.FTZ.RN.STRONG.GPU desc[UR6][R14.64+0x10], R25 ;  /* 0x000010190e0079a6 */ /* 0x0001e8000c12f306 */
[----:B------:R0:W-:Y:S04]  /*0390*/  REDG.E.ADD.F32.FTZ.RN.STRONG.GPU desc[UR6][R14.64+0x14], R27 ;  /* 0x0000141b0e0079a6 */ /* 0x0001e8000c12f306 */
[----:B------:R0:W-:Y:S04]  /*03a0*/  REDG.E.ADD.F32.FTZ.RN.STRONG.GPU desc[UR6][R14.64+0x18], R29 ;  /* 0x0000181d0e0079a6 */ /* 0x0001e8000c12f306 */
[----:B------:R0:W-:Y:S04]  /*03b0*/  REDG.E.ADD.F32.FTZ.RN.STRONG.GPU desc[UR6][R14.64+0x1c], R20 ;  /* 0x00001c140e0079a6 */ /* 0x0001e8000c12f306 */
[----:B------:R0:W-:Y:S04]  /*03c0*/  REDG.E.ADD.F32.FTZ.RN.STRONG.GPU desc[UR6][R14.64+0x20], R22 ;  /* 0x000020160e0079a6 */ /* 0x0001e8000c12f306 */
[----:B------:R0:W-:Y:S04]  /*03d0*/  REDG.E.ADD.F32.FTZ.RN.STRONG.GPU desc[UR6][R14.64+0x24], R24 ;  /* 0x000024180e0079a6 */ /* 0x0001e8000c12f306 */
[----:B------:R0:W-:Y:S04]  /*03e0*/  REDG.E.ADD.F32.FTZ.RN.STRONG.GPU desc[UR6][R14.64+0x28], R26 ;  /* 0x0000281a0e0079a6 */ /* 0x0001e8000c12f306 */
[----:B------:R0:W-:Y:S01]  /*03f0*/  REDG.E.ADD.F32.FTZ.RN.STRONG.GPU desc[UR6][R14.64+0x2c], R28 ;  /* 0x00002c1c0e0079a6 */ /* 0x0001e2000c12f306 */
[----:B------:R-:W-:Y:S05]  /*0400*/  @P0 BRA `(.L_x_45) ;  /* 0xfffffffc007c0947 */ /* 0x000fea000383ffff */
[----:B------:R-:W-:-:S07]  /*0410*/  MOV R4, R6 ;  /* 0x0000000600047202 */ /* 0x000fce0000000f00 */
.L_x_44:
[----:B------:R-:W-:-:S13]  /*0420*/  ISETP.NE.AND P0, PT, R18, RZ, PT ;  /* 0x000000ff1200720c */ /* 0x000fda0003f05270 */
[----:B------:R-:W-:Y:S05]  /*0430*/  @!P0 BRA `(.L_x_46) ;  /* 0x00000000009c8947 */ /* 0x000fea0003800000 */
[----:B------:R-:W-:Y:S02]  /*0440*/  ISETP.NE.AND P0, PT, R18, 0x1, PT ;  /* 0x000000011200780c */ /* 0x000fe40003f05270 */
[----:B------:R-:W-:-:S11]  /*0450*/  LOP3.LUT P1, RZ, R3, 0x1, RZ, 0xc0, !PT ;  /* 0x0000000103ff7812 */ /* 0x000fd6000782c0ff */
[----:B------:R-:W-:Y:S05]  /*0460*/  @!P0 BRA `(.L_x_47) ;  /* 0x0000000000548947 */ /* 0x000fea0003800000 */
[----:B0-----:R-:W0:Y:S01]  /*0470*/  LDC.64 R16, c[0x0][0x390] ;  /* 0x0000e400ff107b82 */ /* 0x001e220000000a00 */
[----:B------:R-:W-:-:S04]  /*0480*/  IMAD R5, R12, R3, R4 ;  /* 0x000000030c057224 */ /* 0x000fc800078e0204 */
[----:B------:R-:W-:-:S03]  /*0490*/  IMAD R5, R5, 0x3, RZ ;  /* 0x0000000305057824 */ /* 0x000fc600078e02ff */
[----:B------:R-:W1:Y:S01]  /*04a0*/  LDC.64 R14, c[0x0][0x3a0] ;  /* 0x0000e800ff0e7b82 */ /* 0x000e620000000a00 */
[----:B0-----:R-:W-:-:S05]  /*04b0*/  IMAD.WIDE R16, R5, 0x4, R16 ;  /* 0x0000000405107825 */ /* 0x001fca00078e0210 */
[----:B------:R-:W2:Y:S04]  /*04c0*/  LDG.E.CONSTANT R11, desc[UR6][R16.64] ;  /* 0x00000006100b7981 */ /* 0x000ea8000c1e9900 */
[----:B------:R-:W3:Y:S04]  /*04d0*/  LDG.E.CONSTANT R13, desc[UR6][R16.64+0x4] ;  /* 0x00000406100d7981 */ /* 0x000ee8000c1e9900 */
[----:B------:R-:W4:Y:S04]  /*04e0*/  LDG.E.CONSTANT R19, desc[UR6][R16.64+0x8] ;  /* 0x0000080610137981 */ /* 0x000f28000c1e9900 */
[----:B------:R-:W5:Y:S04]  /*04f0*/  LDG.E.CONSTANT R21, desc[UR6][R16.64+0xc] ;  /* 0x00000c0610157981 */ /* 0x000f68000c1e9900 */
[----:B------:R-:W5:Y:S04]  /*0500*/  LDG.E.CONSTANT R23, desc[UR6][R16.64+0x10] ;  /* 0x0000100610177981 */ /* 0x000f68000c1e9900 */
[----:B------:R-:W5:Y:S01]  /*0510*/  LDG.E.CONSTANT R25, desc[UR6][R16.64+0x14] ;  /* 0x0000140610197981 */ /* 0x000f62000c1e9900 */
[----:B------:R-:W-:-:S04]  /*0520*/  IMAD R5, R10, R3, R4 ;  /* 0x000000030a057224 */ /* 0x000fc800078e0204 */
[----:B------:R-:W-:-:S04]  /*0530*/  IMAD R5, R5, 0x3, RZ ;  /* 0x0000000305057824 */ /* 0x000fc800078e02ff */
[----:B-1----:R-:W-:-:S05]  /*0540*/  IMAD.WIDE R14, R5, 0x4, R14 ;  /* 0x00000004050e7825 */ /* 0x002fca00078e020e */
[----:B--2---:R1:W-:Y:S04]  /*0550*/  REDG.E.ADD.F32.FTZ.RN.STRONG.GPU desc[UR6][R14.64], R11 ;  /* 0x0000000b0e0079a6 */ /* 0x0043e8000c12f306 */
[----:B---3--:R1:W-:Y:S04]  /*0560*/  REDG.E.ADD.F32.FTZ.RN.STRONG.GPU desc[UR6][R14.64+0x4], R13 ;  /* 0x0000040d0e0079a6 */ /* 0x0083e8000c12f306 */
[----:B----4-:R1:W-:Y:S04]  /*0570*/  REDG.E.ADD.F32.FTZ.RN.STRONG.GPU desc[UR6][R14.64+0x8], R19 ;  /* 0x000008130e0079a6 */ /* 0x0103e8000c12f306 */
[----:B-----5:R1:W-:Y:S04]  /*0580*/  REDG.E.ADD.F32.FTZ.RN.STRONG.GPU desc[UR6][R14.64+0xc], R21 ;  /* 0x00000c150e0079a6 */ /* 0x0203e8000c12f306 */
[----:B------:R1:W-:Y:S04]  /*0590*/  REDG.E.ADD.F32.FTZ.RN.STRONG.GPU desc[UR6][R14.64+0x10], R23 ;  /* 0x000010170e0079a6 */ /* 0x0003e8000c12f306 */
[----:B------:R1:W-:Y:S01]  /*05a0*/  REDG.E.ADD.F32.FTZ.RN.STRONG.GPU desc[UR6][R14.64+0x14], R25 ;  /* 0x000014190e0079a6 */ /* 0x0003e2000c12f306 */
[----:B------:R-:W-:-:S07]  /*05b0*/  IADD3 R4, PT, PT, R4, 0x2, RZ ;  /* 0x0000000204047810 */ /* 0x000fce0007ffe0ff */
.L_x_47:
[----:B------:R-:W-:Y:S05]  /*05c0*/  @!P1 BRA `(.L_x_46) ;  /* 0x0000000000389947 */ /* 0x000fea0003800000 */
[----:B01----:R-:W0:Y:S01]  /*05d0*/  LDC.64 R14, c[0x0][0x390] ;  /* 0x0000e400ff0e7b82 */ /* 0x003e220000000a00 */
[----:B------:R-:W-:-:S04]  /*05e0*/  IMAD R12, R12, R3, R4 ;  /* 0x000000030c0c7224 */ /* 0x000fc800078e0204 */
[----:B------:R-:W-:-:S03]  /*05f0*/  IMAD R5, R12, 0x3, RZ ;  /* 0x000000030c057824 */ /* 0x000fc600078e02ff */
[----:B------:R-:W1:Y:S01]  /*0600*/  LDC.64 R12, c[0x0][0x3a0] ;  /* 0x0000e800ff0c7b82 */ /* 0x000e620000000a00 */
[----:B0-----:R-:W-:-:S05]  /*0610*/  IMAD.WIDE R14, R5, 0x4, R14 ;  /* 0x00000004050e7825 */ /* 0x001fca00078e020e */
[----:B------:R-:W2:Y:S04]  /*0620*/  LDG.E.CONSTANT R5, desc[UR6][R14.64] ;  /* 0x000000060e057981 */ /* 0x000ea8000c1e9900 */
[----:B------:R-:W3:Y:S04]  /*0630*/  LDG.E.CONSTANT R11, desc[UR6][R14.64+0x4] ;  /* 0x000004060e0b7981 */ /* 0x000ee8000c1e9900 */
[----:B------:R-:W4:Y:S01]  /*0640*/  LDG.E.CONSTANT R17, desc[UR6][R14.64+0x8] ;  /* 0x000008060e117981 */ /* 0x000f22000c1e9900 */
[----:B------:R-:W-:-:S04]  /*0650*/  IMAD R3, R10, R3, R4 ;  /* 0x000000030a037224 */ /* 0x000fc800078e0204 */
[----:B------:R-:W-:-:S04]  /*0660*/  IMAD R3, R3, 0x3, RZ ;  /* 0x0000000303037824 */ /* 0x000fc800078e02ff */
[----:B-1----:R-:W-:-:S05]  /*0670*/  IMAD.WIDE R12, R3, 0x4, R12 ;  /* 0x00000004030c7825 */ /* 0x002fca00078e020c */
[----:B--2---:R2:W-:Y:S04]  /*0680*/  REDG.E.ADD.F32.FTZ.RN.STRONG.GPU desc[UR6][R12.64], R5 ;  /* 0x000000050c0079a6 */ /* 0x0045e8000c12f306 */
[----:B---3--:R2:W-:Y:S04]  /*0690*/  REDG.E.ADD.F32.FTZ.RN.STRONG.GPU desc[UR6][R12.64+0x4], R11 ;  /* 0x0000040b0c0079a6 */ /* 0x0085e8000c12f306 */
[----:B----4-:R2:W-:Y:S02]  /*06a0*/  REDG.E.ADD.F32.FTZ.RN.STRONG.GPU desc[UR6][R12.64+0x8], R17 ;  /* 0x000008110c0079a6 */ /* 0x0105e4000c12f306 */
.L_x_46:
[----:B------:R-:W3:Y:S02]  /*06b0*/  LDCU UR5, c[0x0][0x360] ;  /* 0x00006c00ff0577ac */ /* 0x000ee40008000800 */
[----:B---3--:R-:W-:-:S04]  /*06c0*/  IADD3 R9, PT, PT, R9, UR5, RZ ;  /* 0x0000000509097c10 */ /* 0x008fc8000fffe0ff */
[----:B------:R-:W-:-:S13]  /*06d0*/  ISETP.GE.AND P0, PT, R9, R2, PT ;  /* 0x000000020900720c */ /* 0x000fda0003f06270 */
[----:B------:R-:W-:Y:S05]  /*06e0*/  @!P0 BRA `(.L_x_48) ;  /* 0xfffffff800908947 */ /* 0x000fea000383ffff */
.L_x_43:
[----:B-1----:R-:W-:Y:S05]  /*06f0*/  BSYNC.RECONVERGENT B0 ;  /* 0x0000000000007941 */ /* 0x002fea0003800200 */
.L_x_42:
[----:B------:R-:W1:Y:S01]  /*0700*/  LDCU UR5, c[0x0][0x370] ;  /* 0x00006e00ff0577ac */ /* 0x000e620008000800 */
[----:B------:R-:W3:Y:S01]  /*0710*/  LDCU UR8, c[0x0][0x380] ;  /* 0x00007000ff0877ac */ /* 0x000ee20008000800 */
[----:B-1----:R-:W-:-:S04]  /*0720*/  UIADD3 UR4, UPT, UPT, UR5, UR4, URZ ;  /* 0x0000000405047290 */ /* 0x002fc8000fffe0ff */
[----:B---3--:R-:W-:-:S09]  /*0730*/  UISETP.GE.AND UP0, UPT, UR4, UR8, UPT ;  /* 0x000000080400728c */ /* 0x008fd2000bf06270 */
[----:B------:R-:W-:Y:S05]  /*0740*/  BRA.U !UP0, `(.L_x_49) ;  /* 0xfffffff908647547 */ /* 0x000fea000b83ffff */
[----:B------:R-:W-:Y:S05]  /*0750*/  EXIT ;  /* 0x000000000000794d */ /* 0x000fea0003800000 */
.L_x_50:
        /* <DEDUP_REMOVED lines=10> */
.L_x_62:


//--------------------- .text._Z21gathertrajctoryKerneliiiiPKfPKiPf --------------------------
	.section	.text._Z21gathertrajctoryKerneliiiiPKfPKiPf,"ax",@progbits
	.align	128
        .global         _Z21gathertrajctoryKerneliiiiPKfPKiPf
        .type           _Z21gathertrajctoryKerneliiiiPKfPKiPf,@function
        .size           _Z21gathertrajctoryKerneliiiiPKfPKiPf,(.L_x_63 - _Z21gathertrajctoryKerneliiiiPKfPKiPf)
        .other          _Z21gathertrajctoryKerneliiiiPKfPKiPf,@"STO_CUDA_ENTRY STV_DEFAULT"
_Z21gathertrajctoryKerneliiiiPKfPKiPf:
.text._Z21gathertrajctoryKerneliiiiPKfPKiPf:
        /* <DEDUP_REMOVED lines=10> */
[----:B------:R-:W1:Y:S01]  /*00a0*/  LDCU UR6, c[0x0][0x360] ;  /* 0x00006c00ff0677ac */ /* 0x000e620008000800 */
[C---:B------:R-:W-:Y:S01]  /*00b0*/  LOP3.LUT R16, R7.reuse, 0x3, RZ, 0xc0, !PT ;  /* 0x0000000307107812 */ /* 0x040fe200078ec0ff */
[----:B------:R-:W-:Y:S01]  /*00c0*/  IMAD R7, R7, 0x3, RZ ;  /* 0x0000000307077824 */ /* 0x000fe200078e02ff */
[----:B------:R-:W-:Y:S01]  /*00d0*/  IADD3 R8, PT, PT, -R6, RZ, RZ ;  /* 0x000000ff06087210 */ /* 0x000fe20007ffe1ff */
[----:B------:R-:W2:Y:S06]  /*00e0*/  LDCU.64 UR8, c[0x0][0x358] ;  /* 0x00006b00ff0877ac */ /* 0x000eac0008000a00 */
.L_x_58:
[----:B0-----:R-:W0:Y:S01]  /*00f0*/  LDCU UR5, c[0x0][0x388] ;  /* 0x00007100ff0577ac */ /* 0x001e220008000800 */
[----:B------:R-:W-:Y:S01]  /*0100*/  BSSY.RECONVERGENT B0, `(.L_x_51) ;  /* 0x000005f000007945 */ /* 0x000fe20003800200 */
[----:B0-----:R-:W-:-:S13]  /*0110*/  ISETP.GE.AND P0, PT, R0, UR5, PT ;  /* 0x0000000500007c0c */ /* 0x001fda000bf06270 */
[----:B------:R-:W-:Y:S05]  /*0120*/  @P0 BRA `(.L_x_52) ;  /* 0x0000000400700947 */ /* 0x000fea0003800000 */
[----:B------:R-:W-:-:S07]  /*0130*/  MOV R9, R0 ;  /* 0x0000000000097202 */ /* 0x000fce0000000f00 */
.L_x_57:
[----:B0-----:R-:W0:Y:S08]  /*0140*/  LDC.64 R2, c[0x0][0x388] ;  /* 0x0000e200ff027b82 */ /* 0x001e300000000a00 */
[----:B-12---:R-:W3:Y:S08]  /*0150*/  LDC.64 R12, c[0x0][0x398] ;  /* 0x0000e600ff0c7b82 */ /* 0x006ef00000000a00 */
[----:B------:R-:W4:Y:S01]  /*0160*/  LDC R5, c[0x0][0x384] ;  /* 0x0000e100ff057b82 */ /* 0x000f220000000800 */
[----:B0-----:R-:W-:-:S04]  /*0170*/  IMAD R10, R2, UR4, R9 ;  /* 0x00000004020a7c24 */ /* 0x001fc8000f8e0209 */
[----:B---3--:R-:W-:-:S06]  /*0180*/  IMAD.WIDE R12, R10, 0x4, R12 ;  /* 0x000000040a0c7825 */ /* 0x008fcc00078e020c */
[----:B--2---:R-:W4:Y:S01]  /*0190*/  LDG.E.CONSTANT R12, desc[UR8][R12.64] ;  /* 0x000000080c0c7981 */ /* 0x004f22000c1e9900 */
[----:B------:R-:W-:Y:S01]  /*01a0*/  ISETP.GE.U32.AND P1, PT, R3, 0x4, PT ;  /* 0x000000040300780c */ /* 0x000fe20003f26070 */
[----:B------:R-:W-:Y:S01]  /*01b0*/  HFMA2 R4, -RZ, RZ, 0, 0 ;  /* 0x00000000ff047431 */ /* 0x000fe200000001ff */
[----:B-1----:R-:W-:-:S04]  /*01c0*/  IADD3 R9, PT, PT, R9, UR6, RZ ;  /* 0x0000000609097c10 */ /* 0x002fc8000fffe0ff */
[----:B------:R-:W-:Y:S01]  /*01d0*/  ISETP.GE.AND P0, PT, R9, R2, PT ;  /* 0x000000020900720c */ /* 0x000fe20003f06270 */
[----:B----4-:R-:W-:-:S06]  /*01e0*/  IMAD R2, R5, UR4, R12 ;  /* 0x0000000405027c24 */ /* 0x010fcc000f8e020c */
[----:B------:R-:W-:Y:S06]  /*01f0*/  @!P1 BRA `(.L_x_53) ;  /* 0x0000000000949947 */ /* 0x000fec0003800000 */
[C---:B------:R-:W-:Y:S01]  /*0200*/  IMAD R14, R7.reuse, R2, RZ ;  /* 0x00000002070e7224 */ /* 0x040fe200078e02ff */
[----:B------:R-:W-:Y:S01]  /*0210*/  MOV R15, R8 ;  /* 0x00000008000f7202 */ /* 0x000fe20000000f00 */
[----:B------:R-:W-:-:S07]  /*0220*/  IMAD R11, R7, R10, RZ ;  /* 0x0000000a070b7224 */ /* 0x000fce00078e02ff */
.L_x_54:
[----:B0-----:R-:W0:Y:S08]  /*0230*/  LDC.64 R4, c[0x0][0x390] ;  /* 0x0000e400ff047b82 */ /* 0x001e300000000a00 */
[----:B------:R-:W1:Y:S01]  /*0240*/  LDC.64 R12, c[0x0][0x3a0] ;  /* 0x0000e800ff0c7b82 */ /* 0x000e620000000a00 */
[----:B0-----:R-:W-:-:S05]  /*0250*/  IMAD.WIDE R4, R14, 0x4, R4 ;  /* 0x000000040e047825 */ /* 0x001fca00078e0204 */
[----:B------:R-:W2:Y:S01]  /*0260*/  LDG.E.CONSTANT R17, desc[UR8][R4.64] ;  /* 0x0000000804117981 */ /* 0x000ea2000c1e9900 */
[----:B-1----:R-:W-:-:S03]  /*0270*/  IMAD.WIDE R12, R11, 0x4, R12 ;  /* 0x000000040b0c7825 */ /* 0x002fc600078e020c */
        /* <DEDUP_REMOVED lines=15> */
[----:B--2---:R0:W-:Y:S04]  /*0370*/  STG.E desc[UR8][R12.64], R17 ;  /* 0x000000110c007986 */ /* 0x0041e8000c101908 */
[----:B---3--:R0:W-:Y:S04]  /*0380*/  STG.E desc[UR8][R12.64+0x4], R19 ;  /* 0x000004130c007986 */ /* 0x0081e8000c101908 */
[----:B----4-:R0:W-:Y:S04]  /*0390*/  STG.E desc[UR8][R12.64+0x8], R21 ;  /* 0x000008150c007986 */ /* 0x0101e8000c101908 */
[----:B-----5:R0:W-:Y:S04]  /*03a0*/  STG.E desc[UR8][R12.64+0xc], R23 ;  /* 0x00000c170c007986 */ /* 0x0201e8000c101908 */
[----:B------:R0:W-:Y:S04]  /*03b0*/  STG.E desc[UR8][R12.64+0x10], R25 ;  /* 0x000010190c007986 */ /* 0x0001e8000c101908 */
[----:B------:R0:W-:Y:S04]  /*03c0*/  STG.E desc[UR8][R12.64+0x14], R27 ;  /* 0x0000141b0c007986 */ /* 0x0001e8000c101908 */
[----:B------:R0:W-:Y:S04]  /*03d0*/  STG.E desc[UR8][R12.64+0x18], R29 ;  /* 0x0000181d0c007986 */ /* 0x0001e8000c101908 */
[----:B------:R0:W-:Y:S04]  /*03e0*/  STG.E desc[UR8][R12.64+0x1c], R18 ;  /* 0x00001c120c007986 */ /* 0x0001e8000c101908 */
[----:B------:R0:W-:Y:S04]  /*03f0*/  STG.E desc[UR8][R12.64+0x20], R20 ;  /* 0x000020140c007986 */ /* 0x0001e8000c101908 */
[----:B------:R0:W-:Y:S04]  /*0400*/  STG.E desc[UR8][R12.64+0x24], R22 ;  /* 0x000024160c007986 */ /* 0x0001e8000c101908 */
[----:B------:R0:W-:Y:S04]  /*0410*/  STG.E desc[UR8][R12.64+0x28], R24 ;  /* 0x000028180c007986 */ /* 0x0001e8000c101908 */
[----:B------:R0:W-:Y:S01]  /*0420*/  STG.E desc[UR8][R12.64+0x2c], R26 ;  /* 0x00002c1a0c007986 */ /* 0x0001e2000c101908 */
[----:B------:R-:W-:Y:S05]  /*0430*/  @P1 BRA `(.L_x_54) ;  /* 0xfffffffc007c1947 */ /* 0x000fea000383ffff */
[----:B------:R-:W-:-:S07]  /*0440*/  MOV R4, R6 ;  /* 0x0000000600047202 */ /* 0x000fce0000000f00 */
.L_x_53:
[----:B------:R-:W-:-:S13]  /*0450*/  ISETP.NE.AND P1, PT, R16, RZ, PT ;  /* 0x000000ff1000720c */ /* 0x000fda0003f25270 */
[----:B------:R-:W-:Y:S05]  /*0460*/  @!P1 BRA `(.L_x_55) ;  /* 0x00000000009c9947 */ /* 0x000fea0003800000 */
[----:B------:R-:W-:Y:S02]  /*0470*/  ISETP.NE.AND P1, PT, R16, 0x1, PT ;  /* 0x000000011000780c */ /* 0x000fe40003f25270 */
[----:B------:R-:W-:-:S11]  /*0480*/  LOP3.LUT P2, RZ, R3, 0x1, RZ, 0xc0, !PT ;  /* 0x0000000103ff7812 */ /* 0x000fd6000784c0ff */
[----:B------:R-:W-:Y:S05]  /*0490*/  @!P1 BRA `(.L_x_56) ;  /* 0x0000000000549947 */ /* 0x000fea0003800000 */
[----:B------:R-:W1:Y:S01]  /*04a0*/  LDC.64 R14, c[0x0][0x390] ;  /* 0x0000e400ff0e7b82 */ /* 0x000e620000000a00 */
[----:B------:R-:W-:-:S04]  /*04b0*/  IMAD R5, R2, R3, R4 ;  /* 0x0000000302057224 */ /* 0x000fc800078e0204 */
[----:B------:R-:W-:-:S03]  /*04c0*/  IMAD R5, R5, 0x3, RZ ;  /* 0x0000000305057824 */ /* 0x000fc600078e02ff */
[----:B0-----:R-:W0:Y:S01]  /*04d0*/  LDC.64 R12, c[0x0][0x3a0] ;  /* 0x0000e800ff0c7b82 */ /* 0x001e220000000a00 */
[----:B-1----:R-:W-:-:S05]  /*04e0*/  IMAD.WIDE R14, R5, 0x4, R14 ;  /* 0x00000004050e7825 */ /* 0x002fca00078e020e */
[----:B------:R-:W2:Y:S04]  /*04f0*/  LDG.E.CONSTANT R11, desc[UR8][R14.64] ;  /* 0x000000080e0b7981 */ /* 0x000ea8000c1e9900 */
[----:B------:R-:W3:Y:S04]  /*0500*/  LDG.E.CONSTANT R17, desc[UR8][R14.64+0x4] ;  /* 0x000004080e117981 */ /* 0x000ee8000c1e9900 */
[----:B------:R-:W4:Y:S04]  /*0510*/  LDG.E.CONSTANT R19, desc[UR8][R14.64+0x8] ;  /* 0x000008080e137981 */ /* 0x000f28000c1e9900 */
[----:B------:R-:W5:Y:S04]  /*0520*/  LDG.E.CONSTANT R21, desc[UR8][R14.64+0xc] ;  /* 0x00000c080e157981 */ /* 0x000f68000c1e9900 */
[----:B------:R-:W5:Y:S04]  /*0530*/  LDG.E.CONSTANT R23, desc[UR8][R14.64+0x10] ;  /* 0x000010080e177981 */ /* 0x000f68000c1e9900 */
[----:B------:R-:W5:Y:S01]  /*0540*/  LDG.E.CONSTANT R25, desc[UR8][R14.64+0x14] ;  /* 0x000014080e197981 */ /* 0x000f62000c1e9900 */
[----:B------:R-:W-:Y:S01]  /*0550*/  IMAD R5, R10, R3, R4 ;  /* 0x000000030a057224 */ /* 0x000fe200078e0204 */
[----:B------:R-:W-:-:S03]  /*0560*/  IADD3 R4, PT, PT, R4, 0x2, RZ ;  /* 0x0000000204047810 */ /* 0x000fc60007ffe0ff */
[----:B------:R-:W-:-:S04]  /*0570*/  IMAD R5, R5, 0x3, RZ ;  /* 0x0000000305057824 */ /* 0x000fc800078e02ff */
[----:B0-----:R-:W-:-:S05]  /*0580*/  IMAD.WIDE R12, R5, 0x4, R12 ;  /* 0x00000004050c7825 */ /* 0x001fca00078e020c */
[----:B--2---:R1:W-:Y:S04]  /*0590*/  STG.E desc[UR8][R12.64], R11 ;  /* 0x0000000b0c007986 */ /* 0x0043e8000c101908 */
[----:B---3--:R1:W-:Y:S04]  /*05a0*/  STG.E desc[UR8][R12.64+0x4], R17 ;  /* 0x000004110c007986 */ /* 0x0083e8000c101908 */
[----:B----4-:R1:W-:Y:S04]  /*05b0*/  STG.E desc[UR8][R12.64+0x8], R19 ;  /* 0x000008130c007986 */ /* 0x0103e8000c101908 */
[----:B-----5:R1:W-:Y:S04]  /*05c0*/  STG.E desc[UR8][R12.64+0xc], R21 ;  /* 0x00000c150c007986 */ /* 0x0203e8000c101908 */
[----:B------:R1:W-:Y:S04]  /*05d0*/  STG.E desc[UR8][R12.64+0x10], R23 ;  /* 0x000010170c007986 */ /* 0x0003e8000c101908 */
[----:B------:R1:W-:Y:S02]  /*05e0*/  STG.E desc[UR8][R12.64+0x14], R25 ;  /* 0x000014190c007986 */ /* 0x0003e4000c101908 */
.L_x_56:
[----:B------:R-:W-:Y:S05]  /*05f0*/  @!P2 BRA `(.L_x_55) ;  /* 0x000000000038a947 */ /* 0x000fea0003800000 */
[----:B------:R-:W2:Y:S01]  /*0600*/  LDC.64 R14, c[0x0][0x390] ;  /* 0x0000e400ff0e7b82 */ /* 0x000ea20000000a00 */
[----:B------:R-:W-:-:S04]  /*0610*/  IMAD R2, R2, R3, R4 ;  /* 0x0000000302027224 */ /* 0x000fc800078e0204 */
[----:B------:R-:W-:-:S03]  /*0620*/  IMAD R5, R2, 0x3, RZ ;  /* 0x0000000302057824 */ /* 0x000fc600078e02ff */
[----:B01----:R-:W0:Y:S01]  /*0630*/  LDC.64 R12, c[0x0][0x3a0] ;  /* 0x0000e800ff0c7b82 */ /* 0x003e220000000a00 */
[----:B--2---:R-:W-:-:S05]  /*0640*/  IMAD.WIDE R14, R5, 0x4, R14 ;  /* 0x00000004050e7825 */ /* 0x004fca00078e020e */
[----:B------:R-:W2:Y:S04]  /*0650*/  LDG.E.CONSTANT R5, desc[UR8][R14.64] ;  /* 0x000000080e057981 */ /* 0x000ea8000c1e9900 */
[----:B------:R-:W3:Y:S04]  /*0660*/  LDG.E.CONSTANT R11, desc[UR8][R14.64+0x4] ;  /* 0x000004080e0b7981 */ /* 0x000ee8000c1e9900 */
[----:B------:R-:W4:Y:S01]  /*0670*/  LDG.E.CONSTANT R17, desc[UR8][R14.64+0x8] ;  /* 0x000008080e117981 */ /* 0x000f22000c1e9900 */
[----:B------:R-:W-:-:S04]  /*0680*/  IMAD R3, R10, R3, R4 ;  /* 0x000000030a037224 */ /* 0x000fc800078e0204 */
[----:B------:R-:W-:-:S04]  /*0690*/  IMAD R3, R3, 0x3, RZ ;  /* 0x0000000303037824 */ /* 0x000fc800078e02ff */
[----:B0-----:R-:W-:-:S05]  /*06a0*/  IMAD.WIDE R12, R3, 0x4, R12 ;  /* 0x00000004030c7825 */ /* 0x001fca00078e020c */
[----:B--2---:R2:W-:Y:S04]  /*06b0*/  STG.E desc[UR8][R12.64], R5 ;  /* 0x000000050c007986 */ /* 0x0045e8000c101908 */
[----:B---3--:R2:W-:Y:S04]  /*06c0*/  STG.E desc[UR8][R12.64+0x4], R11 ;  /* 0x0000040b0c007986 */ /* 0x0085e8000c101908 */
[----:B----4-:R2:W-:Y:S02]  /*06d0*/  STG.E desc[UR8][R12.64+0x8], R17 ;  /* 0x000008110c007986 */ /* 0x0105e4000c101908 */
.L_x_55:
[----:B------:R-:W-:Y:S05]  /*06e0*/  @!P0 BRA `(.L_x_57) ;  /* 0xfffffff800948947 */ /* 0x000fea000383ffff */
.L_x_52:
[----:B-12---:R-:W-:Y:S05]  /*06f0*/  BSYNC.RECONVERGENT B0 ;  /* 0x0000000000007941 */ /* 0x006fea0003800200 */
.L_x_51:
[----:B------:R-:W1:Y:S01]  /*0700*/  LDCU UR5, c[0x0][0x370] ;  /* 0x00006e00ff0577ac */ /* 0x000e620008000800 */
[----:B------:R-:W2:Y:S01]  /*0710*/  LDCU UR7, c[0x0][0x380] ;  /* 0x00007000ff0777ac */ /* 0x000ea20008000800 */
[----:B-1----:R-:W-:-:S04]  /*0720*/  UIADD3 UR4, UPT, UPT, UR5, UR4, URZ ;  /* 0x0000000405047290 */ /* 0x002fc8000fffe0ff */
[----:B--2---:R-:W-:-:S09]  /*0730*/  UISETP.GE.AND UP0, UPT, UR4, UR7, UPT ;  /* 0x000000070400728c */ /* 0x004fd2000bf06270 */
[----:B------:R-:W-:Y:S05]  /*0740*/  BRA.U !UP0, `(.L_x_58) ;  /* 0xfffffff908687547 */ /* 0x000fea000b83ffff */
[----:B------:R-:W-:Y:S05]  /*0750*/  EXIT ;  /* 0x000000000000794d */ /* 0x000fea0003800000 */
.L_x_59:
        /* <DEDUP_REMOVED lines=10> */
.L_x_63:


//--------------------- .nv.shared._Z37farthestpointsamplingtrajectoryKerneliiiiPKfPfPi --------------------------
	.section	.nv.shared._Z37farthestpointsamplingtrajectoryKerneliiiiPKfPfPi,"aw",@nobits
	.sectionflags	@""
	.align	4
.nv.shared._Z37farthestpointsamplingtrajectoryKerneliiiiPKfPfPi:
	.zero		40448


//--------------------- .nv.shared.reserved.0     --------------------------
	.section	.nv.shared.reserved.0,"aw",@nobits
	.weak		__nv_reservedSMEM_offset_0_alias
	.size		__nv_reservedSMEM_offset_0_alias, 0, 64
	.other		__nv_reservedSMEM_offset_0_alias,@"STO_CUDA_RESERVED_SHARED STV_DEFAULT"
__nv_reservedSMEM_offset_0_alias:
	.zero		0
	.zero		64


//--------------------- .nv.constant0._Z37farthestpointsamplingtrajectoryKerneliiiiPKfPfPi --------------------------
	.section	.nv.constant0._Z37farthestpointsamplingtrajectoryKerneliiiiPKfPfPi,"a",@progbits
	.sectionflags	@""
	.align	4
.nv.constant0._Z37farthestpointsamplingtrajectoryKerneliiiiPKfPfPi:
	.zero		936


//--------------------- .nv.constant0._Z26gathertrajectorygradKerneliiiiPKfPKiPf --------------------------
	.section	.nv.constant0._Z26gathertrajectorygradKerneliiiiPKfPKiPf,"a",@progbits
	.sectionflags	@""
	.align	4
.nv.constant0._Z26gathertrajectorygradKerneliiiiPKfPKiPf:
	.zero		936


//--------------------- .nv.constant0._Z21gathertrajctoryKerneliiiiPKfPKiPf --------------------------
	.section	.nv.constant0._Z21gathertrajctoryKerneliiiiPKfPKiPf,"a",@progbits
	.sectionflags	@""
	.align	4
.nv.constant0._Z21gathertrajctoryKerneliiiiPKfPKiPf:
	.zero		936


//--------------------- SYMBOLS --------------------------

	.type		.nv.reservedSmem.offset0,@object
	.size		.nv.reservedSmem.offset0,0x4
	.type		.nv.reservedSmem.cap,@object
	.size		.nv.reservedSmem.cap,0x4
